//
// Generated by NVIDIA NVVM Compiler
//
// Compiler Build ID: CL-36424714
// Cuda compilation tools, release 13.0, V13.0.88
// Based on NVVM 20.0.0
//

.version 9.0
.target sm_100
.address_size 64

	// .globl	_Z30device_reset_centroid_positionP8CentroidP5PointPi
.extern .shared .align 16 .b8 s[];

.visible .entry _Z30device_reset_centroid_positionP8CentroidP5PointPi(
	.param .u64 .ptr .align 1 _Z30device_reset_centroid_positionP8CentroidP5PointPi_param_0,
	.param .u64 .ptr .align 1 _Z30device_reset_centroid_positionP8CentroidP5PointPi_param_1,
	.param .u64 .ptr .align 1 _Z30device_reset_centroid_positionP8CentroidP5PointPi_param_2
)
{
	.reg .pred 	%p<4>;
	.reg .b32 	%r<22>;
	.reg .b32 	%f<14>;
	.reg .b64 	%rd<12>;

	ld.param.u64 	%rd6, [_Z30device_reset_centroid_positionP8CentroidP5PointPi_param_0];
	ld.param.u64 	%rd5, [_Z30device_reset_centroid_positionP8CentroidP5PointPi_param_1];
	ld.param.u64 	%rd7, [_Z30device_reset_centroid_positionP8CentroidP5PointPi_param_2];
	cvta.to.global.u64 	%rd1, %rd7;
	cvta.to.global.u64 	%rd8, %rd6;
	mov.u32 	%r11, %ctaid.x;
	mov.u32 	%r12, %ntid.x;
	mov.u32 	%r13, %tid.x;
	mad.lo.s32 	%r1, %r11, %r12, %r13;
	bar.sync 	0;
	mul.wide.s32 	%rd9, %r1, 12;
	add.s64 	%rd2, %rd8, %rd9;
	mov.b32 	%r14, 0;
	st.global.u32 	[%rd2], %r14;
	st.global.u32 	[%rd2+4], %r14;
	st.global.u32 	[%rd2+8], %r14;
	ld.global.u32 	%r20, [%rd1];
	setp.lt.s32 	%p1, %r20, 1;
	@%p1 bra 	$L__BB0_5;
	cvta.to.global.u64 	%rd3, %rd5;
	mov.f32 	%f12, 0f00000000;
	mov.b32 	%r21, 0;
	mov.f32 	%f13, %f12;
	mov.u32 	%r19, %r21;
$L__BB0_2:
	mul.wide.u32 	%rd10, %r19, 12;
	add.s64 	%rd11, %rd3, %rd10;
	add.s64 	%rd4, %rd11, 8;
	ld.global.u32 	%r16, [%rd11+8];
	setp.ne.s32 	%p2, %r1, %r16;
	@%p2 bra 	$L__BB0_4;
	ld.global.f32 	%f8, [%rd4+-8];
	add.f32 	%f13, %f8, %f13;
	st.global.f32 	[%rd2], %f13;
	ld.global.f32 	%f9, [%rd4+-4];
	add.f32 	%f12, %f9, %f12;
	st.global.f32 	[%rd2+4], %f12;
	add.s32 	%r21, %r21, 1;
	st.global.u32 	[%rd2+8], %r21;
	ld.global.u32 	%r20, [%rd1];
$L__BB0_4:
	add.s32 	%r19, %r19, 1;
	setp.lt.s32 	%p3, %r19, %r20;
	@%p3 bra 	$L__BB0_2;
$L__BB0_5:
	ret;

}
	// .globl	_Z25device_reset_centroid_posP8Centroid
.visible .entry _Z25device_reset_centroid_posP8Centroid(
	.param .u64 .ptr .align 1 _Z25device_reset_centroid_posP8Centroid_param_0
)
{
	.reg .b32 	%r<6>;
	.reg .b64 	%rd<5>;

	ld.param.u64 	%rd1, [_Z25device_reset_centroid_posP8Centroid_param_0];
	cvta.to.global.u64 	%rd2, %rd1;
	mov.u32 	%r1, %ctaid.x;
	mov.u32 	%r2, %ntid.x;
	mov.u32 	%r3, %tid.x;
	mad.lo.s32 	%r4, %r1, %r2, %r3;
	mul.wide.s32 	%rd3, %r4, 12;
	add.s64 	%rd4, %rd2, %rd3;
	mov.b32 	%r5, 0;
	st.global.u32 	[%rd4], %r5;
	st.global.u32 	[%rd4+4], %r5;
	st.global.u32 	[%rd4+8], %r5;
	ret;

}
	// .globl	_Z33device_compute_centroid_positionsP5PointP8CentroidPiS3_
.visible .entry _Z33device_compute_centroid_positionsP5PointP8CentroidPiS3_(
	.param .u64 .ptr .align 1 _Z33device_compute_centroid_positionsP5PointP8CentroidPiS3__param_0,
	.param .u64 .ptr .align 1 _Z33device_compute_centroid_positionsP5PointP8CentroidPiS3__param_1,
	.param .u64 .ptr .align 1 _Z33device_compute_centroid_positionsP5PointP8CentroidPiS3__param_2,
	.param .u64 .ptr .align 1 _Z33device_compute_centroid_positionsP5PointP8CentroidPiS3__param_3
)
{
	.reg .pred 	%p<25>;
	.reg .b32 	%r<101>;
	.reg .b32 	%f<11>;
	.reg .b64 	%rd<11>;

	ld.param.u64 	%rd4, [_Z33device_compute_centroid_positionsP5PointP8CentroidPiS3__param_0];
	ld.param.u64 	%rd3, [_Z33device_compute_centroid_positionsP5PointP8CentroidPiS3__param_1];
	ld.param.u64 	%rd5, [_Z33device_compute_centroid_positionsP5PointP8CentroidPiS3__param_2];
	cvta.to.global.u64 	%rd1, %rd5;
	cvta.to.global.u64 	%rd6, %rd4;
	mov.u32 	%r36, %ctaid.x;
	mov.u32 	%r37, %ntid.x;
	mov.u32 	%r1, %tid.x;
	mad.lo.s32 	%r38, %r36, %r37, %r1;
	mov.u32 	%r39, s;
	mad.lo.s32 	%r2, %r1, 12, %r39;
	mul.wide.s32 	%rd7, %r38, 12;
	add.s64 	%rd8, %rd6, %rd7;
	ld.global.f32 	%f1, [%rd8];
	ld.global.f32 	%f2, [%rd8+4];
	ld.global.u32 	%r40, [%rd8+8];
	st.shared.f32 	[%r2], %f1;
	st.shared.f32 	[%r2+4], %f2;
	st.shared.u32 	[%r2+8], %r40;
	ld.global.u32 	%r41, [%rd1];
	setp.ne.s32 	%p1, %r38, 0;
	setp.gt.s32 	%p2, %r41, 63;
	or.pred  	%p3, %p1, %p2;
	@%p3 bra 	$L__BB2_13;
	setp.lt.s32 	%p13, %r41, 1;
	@%p13 bra 	$L__BB2_25;
	and.b32  	%r4, %r41, 7;
	setp.lt.u32 	%p14, %r41, 8;
	mov.b32 	%r95, 0;
	@%p14 bra 	$L__BB2_5;
	and.b32  	%r95, %r41, 2147483640;
	add.s32 	%r89, %r39, 848;
	neg.s32 	%r90, %r95;
$L__BB2_4:
	.pragma "nounroll";
	mov.b32 	%r67, 0;
	st.shared.v4.u32 	[%r89+-80], {%r67, %r67, %r67, %r67};
	st.shared.v4.u32 	[%r89+-64], {%r67, %r67, %r67, %r67};
	st.shared.v4.u32 	[%r89+-48], {%r67, %r67, %r67, %r67};
	st.shared.v4.u32 	[%r89+-32], {%r67, %r67, %r67, %r67};
	st.shared.v4.u32 	[%r89+-16], {%r67, %r67, %r67, %r67};
	st.shared.v4.u32 	[%r89], {%r67, %r67, %r67, %r67};
	add.s32 	%r90, %r90, 8;
	add.s32 	%r89, %r89, 96;
	setp.eq.s32 	%p15, %r90, 0;
	@%p15 bra 	$L__BB2_5;
	bra.uni 	$L__BB2_4;
$L__BB2_5:
	setp.eq.s32 	%p16, %r4, 0;
	@%p16 bra 	$L__BB2_25;
	and.b32  	%r23, %r41, 3;
	setp.lt.u32 	%p17, %r4, 4;
	@%p17 bra 	$L__BB2_8;
	mad.lo.s32 	%r69, %r95, 12, %r39;
	mov.b32 	%r70, 0;
	st.shared.u32 	[%r69+768], %r70;
	st.shared.u32 	[%r69+772], %r70;
	st.shared.u32 	[%r69+776], %r70;
	st.shared.u32 	[%r69+780], %r70;
	st.shared.u32 	[%r69+784], %r70;
	st.shared.u32 	[%r69+788], %r70;
	st.shared.u32 	[%r69+792], %r70;
	st.shared.u32 	[%r69+796], %r70;
	st.shared.u32 	[%r69+800], %r70;
	st.shared.u32 	[%r69+804], %r70;
	st.shared.u32 	[%r69+808], %r70;
	st.shared.u32 	[%r69+812], %r70;
	add.s32 	%r95, %r95, 4;
$L__BB2_8:
	setp.eq.s32 	%p18, %r23, 0;
	@%p18 bra 	$L__BB2_25;
	setp.eq.s32 	%p19, %r23, 1;
	@%p19 bra 	$L__BB2_11;
	mad.lo.s32 	%r72, %r95, 12, %r39;
	mov.b32 	%r73, 0;
	st.shared.u32 	[%r72+768], %r73;
	st.shared.u32 	[%r72+772], %r73;
	st.shared.u32 	[%r72+776], %r73;
	st.shared.u32 	[%r72+780], %r73;
	st.shared.u32 	[%r72+784], %r73;
	st.shared.u32 	[%r72+788], %r73;
	add.s32 	%r95, %r95, 2;
$L__BB2_11:
	and.b32  	%r74, %r41, 1;
	setp.eq.b32 	%p20, %r74, 1;
	not.pred 	%p21, %p20;
	@%p21 bra 	$L__BB2_25;
	mad.lo.s32 	%r76, %r95, 12, %r39;
	mov.b32 	%r77, 0;
	st.shared.u32 	[%r76+768], %r77;
	st.shared.u32 	[%r76+772], %r77;
	st.shared.u32 	[%r76+776], %r77;
	bra.uni 	$L__BB2_25;
$L__BB2_13:
	setp.lt.s32 	%p4, %r41, 128;
	@%p4 bra 	$L__BB2_25;
	shr.s32 	%r42, %r41, 31;
	shr.u32 	%r43, %r42, 26;
	add.s32 	%r44, %r41, %r43;
	shr.s32 	%r45, %r44, 6;
	mul.lo.s32 	%r97, %r45, %r1;
	add.s32 	%r46, %r97, %r45;
	add.s32 	%r47, %r97, 1;
	max.s32 	%r48, %r46, %r47;
	sub.s32 	%r12, %r48, %r97;
	and.b32  	%r13, %r12, 7;
	sub.s32 	%r49, %r97, %r48;
	setp.gt.u32 	%p5, %r49, -8;
	@%p5 bra 	$L__BB2_17;
	mad.lo.s32 	%r51, %r97, 12, %r39;
	add.s32 	%r92, %r51, 860;
	and.b32  	%r52, %r12, -8;
	neg.s32 	%r91, %r52;
$L__BB2_16:
	.pragma "nounroll";
	mov.b32 	%r53, 0;
	st.shared.u32 	[%r92+-92], %r53;
	st.shared.u32 	[%r92+-88], %r53;
	st.shared.u32 	[%r92+-84], %r53;
	st.shared.u32 	[%r92+-80], %r53;
	st.shared.u32 	[%r92+-76], %r53;
	st.shared.u32 	[%r92+-72], %r53;
	st.shared.u32 	[%r92+-68], %r53;
	st.shared.u32 	[%r92+-64], %r53;
	st.shared.u32 	[%r92+-60], %r53;
	st.shared.u32 	[%r92+-56], %r53;
	st.shared.u32 	[%r92+-52], %r53;
	st.shared.u32 	[%r92+-48], %r53;
	st.shared.u32 	[%r92+-44], %r53;
	st.shared.u32 	[%r92+-40], %r53;
	st.shared.u32 	[%r92+-36], %r53;
	st.shared.u32 	[%r92+-32], %r53;
	st.shared.u32 	[%r92+-28], %r53;
	st.shared.u32 	[%r92+-24], %r53;
	st.shared.u32 	[%r92+-20], %r53;
	st.shared.u32 	[%r92+-16], %r53;
	st.shared.u32 	[%r92+-12], %r53;
	st.shared.u32 	[%r92+-8], %r53;
	st.shared.u32 	[%r92+-4], %r53;
	st.shared.u32 	[%r92], %r53;
	add.s32 	%r97, %r97, 8;
	add.s32 	%r92, %r92, 96;
	add.s32 	%r91, %r91, 8;
	setp.eq.s32 	%p6, %r91, 0;
	@%p6 bra 	$L__BB2_17;
	bra.uni 	$L__BB2_16;
$L__BB2_17:
	setp.eq.s32 	%p7, %r13, 0;
	@%p7 bra 	$L__BB2_25;
	and.b32  	%r29, %r12, 3;
	setp.lt.u32 	%p8, %r13, 4;
	@%p8 bra 	$L__BB2_20;
	mad.lo.s32 	%r55, %r97, 12, %r39;
	mov.b32 	%r56, 0;
	st.shared.u32 	[%r55+768], %r56;
	st.shared.u32 	[%r55+772], %r56;
	st.shared.u32 	[%r55+776], %r56;
	st.shared.u32 	[%r55+780], %r56;
	st.shared.u32 	[%r55+784], %r56;
	st.shared.u32 	[%r55+788], %r56;
	st.shared.u32 	[%r55+792], %r56;
	st.shared.u32 	[%r55+796], %r56;
	st.shared.u32 	[%r55+800], %r56;
	st.shared.u32 	[%r55+804], %r56;
	st.shared.u32 	[%r55+808], %r56;
	st.shared.u32 	[%r55+812], %r56;
	add.s32 	%r97, %r97, 4;
$L__BB2_20:
	setp.eq.s32 	%p9, %r29, 0;
	@%p9 bra 	$L__BB2_25;
	setp.eq.s32 	%p10, %r29, 1;
	@%p10 bra 	$L__BB2_23;
	mad.lo.s32 	%r58, %r97, 12, %r39;
	mov.b32 	%r59, 0;
	st.shared.u32 	[%r58+768], %r59;
	st.shared.u32 	[%r58+772], %r59;
	st.shared.u32 	[%r58+776], %r59;
	st.shared.u32 	[%r58+780], %r59;
	st.shared.u32 	[%r58+784], %r59;
	st.shared.u32 	[%r58+788], %r59;
	add.s32 	%r97, %r97, 2;
$L__BB2_23:
	and.b32  	%r60, %r12, 1;
	setp.eq.b32 	%p11, %r60, 1;
	not.pred 	%p12, %p11;
	@%p12 bra 	$L__BB2_25;
	mad.lo.s32 	%r62, %r97, 12, %r39;
	mov.b32 	%r63, 0;
	st.shared.u32 	[%r62+768], %r63;
	st.shared.u32 	[%r62+772], %r63;
	st.shared.u32 	[%r62+776], %r63;
$L__BB2_25:
	bar.sync 	0;
	ld.shared.u32 	%r78, [%r2+8];
	mad.lo.s32 	%r80, %r78, 12, %r39;
	ld.shared.f32 	%f3, [%r2];
	atom.shared.add.f32 	%f4, [%r80+768], %f3;
	ld.shared.f32 	%f5, [%r2+4];
	atom.shared.add.f32 	%f6, [%r80+772], %f5;
	atom.shared.add.u32 	%r81, [%r80+776], 1;
	bar.sync 	0;
	setp.ne.s32 	%p22, %r1, 0;
	@%p22 bra 	$L__BB2_29;
	ld.global.u32 	%r82, [%rd1];
	setp.lt.s32 	%p23, %r82, 1;
	@%p23 bra 	$L__BB2_29;
	cvta.to.global.u64 	%rd2, %rd3;
	mov.b32 	%r100, 0;
$L__BB2_28:
	mul.wide.u32 	%rd9, %r100, 12;
	add.s64 	%rd10, %rd2, %rd9;
	mad.lo.s32 	%r85, %r100, 12, %r39;
	ld.shared.f32 	%f7, [%r85+768];
	atom.global.add.f32 	%f8, [%rd10], %f7;
	ld.shared.f32 	%f9, [%r85+772];
	atom.global.add.f32 	%f10, [%rd10+4], %f9;
	ld.shared.u32 	%r86, [%r85+776];
	atom.global.add.u32 	%r87, [%rd10+8], %r86;
	add.s32 	%r100, %r100, 1;
	ld.global.u32 	%r88, [%rd1];
	setp.lt.s32 	%p24, %r100, %r88;
	@%p24 bra 	$L__BB2_28;
$L__BB2_29:
	ret;

}
	// .globl	_Z22device_reassign_pointsP5PointP8CentroidPiS3_S3_
.visible .entry _Z22device_reassign_pointsP5PointP8CentroidPiS3_S3_(
	.param .u64 .ptr .align 1 _Z22device_reassign_pointsP5PointP8CentroidPiS3_S3__param_0,
	.param .u64 .ptr .align 1 _Z22device_reassign_pointsP5PointP8CentroidPiS3_S3__param_1,
	.param .u64 .ptr .align 1 _Z22device_reassign_pointsP5PointP8CentroidPiS3_S3__param_2,
	.param .u64 .ptr .align 1 _Z22device_reassign_pointsP5PointP8CentroidPiS3_S3__param_3,
	.param .u64 .ptr .align 1 _Z22device_reassign_pointsP5PointP8CentroidPiS3_S3__param_4
)
{
	.reg .pred 	%p<39>;
	.reg .b32 	%r<164>;
	.reg .b32 	%f<154>;
	.reg .b64 	%rd<33>;

	ld.param.u64 	%rd17, [_Z22device_reassign_pointsP5PointP8CentroidPiS3_S3__param_0];
	ld.param.u64 	%rd18, [_Z22device_reassign_pointsP5PointP8CentroidPiS3_S3__param_1];
	ld.param.u64 	%rd16, [_Z22device_reassign_pointsP5PointP8CentroidPiS3_S3__param_2];
	ld.param.u64 	%rd19, [_Z22device_reassign_pointsP5PointP8CentroidPiS3_S3__param_3];
	cvta.to.global.u64 	%rd1, %rd18;
	cvta.to.global.u64 	%rd2, %rd19;
	cvta.to.global.u64 	%rd20, %rd17;
	mov.u32 	%r60, %ctaid.x;
	mov.u32 	%r61, %ntid.x;
	mov.u32 	%r1, %tid.x;
	mad.lo.s32 	%r62, %r60, %r61, %r1;
	mov.u32 	%r63, s;
	mad.lo.s32 	%r2, %r1, 12, %r63;
	mul.wide.s32 	%rd21, %r62, 12;
	add.s64 	%rd3, %rd20, %rd21;
	ld.global.f32 	%f10, [%rd3];
	ld.global.f32 	%f11, [%rd3+4];
	ld.global.u32 	%r64, [%rd3+8];
	st.shared.f32 	[%r2], %f10;
	st.shared.f32 	[%r2+4], %f11;
	st.shared.u32 	[%r2+8], %r64;
	ld.global.u32 	%r65, [%rd2];
	setp.ne.s32 	%p1, %r1, 0;
	setp.gt.s32 	%p2, %r65, 63;
	or.pred  	%p3, %p1, %p2;
	@%p3 bra 	$L__BB3_8;
	setp.lt.s32 	%p9, %r65, 1;
	@%p9 bra 	$L__BB3_15;
	and.b32  	%r4, %r65, 3;
	setp.lt.u32 	%p10, %r65, 4;
	mov.b32 	%r148, 0;
	@%p10 bra 	$L__BB3_5;
	and.b32  	%r148, %r65, 2147483644;
	neg.s32 	%r142, %r148;
	add.s32 	%r141, %r63, 800;
	add.s64 	%rd29, %rd1, 24;
$L__BB3_4:
	ld.global.u32 	%r85, [%rd29+-24];
	ld.global.u32 	%r86, [%rd29+-20];
	ld.global.u32 	%r87, [%rd29+-16];
	ld.global.u32 	%r88, [%rd29+-12];
	ld.global.u32 	%r89, [%rd29+-8];
	ld.global.u32 	%r90, [%rd29+-4];
	st.shared.v4.u32 	[%r141+-32], {%r85, %r86, %r87, %r88};
	ld.global.u32 	%r91, [%rd29];
	ld.global.u32 	%r92, [%rd29+4];
	ld.global.u32 	%r93, [%rd29+8];
	st.shared.v4.u32 	[%r141+-16], {%r89, %r90, %r91, %r92};
	ld.global.u32 	%r94, [%rd29+12];
	ld.global.u32 	%r95, [%rd29+16];
	ld.global.u32 	%r96, [%rd29+20];
	st.shared.v4.u32 	[%r141], {%r93, %r94, %r95, %r96};
	add.s32 	%r142, %r142, 4;
	add.s32 	%r141, %r141, 48;
	add.s64 	%rd29, %rd29, 48;
	setp.eq.s32 	%p11, %r142, 0;
	@%p11 bra 	$L__BB3_5;
	bra.uni 	$L__BB3_4;
$L__BB3_5:
	setp.eq.s32 	%p12, %r4, 0;
	@%p12 bra 	$L__BB3_15;
	mul.wide.u32 	%rd26, %r148, 12;
	add.s64 	%rd27, %rd26, %rd1;
	add.s64 	%rd32, %rd27, 8;
	neg.s32 	%r150, %r4;
	mad.lo.s32 	%r98, %r148, 12, %r63;
	add.s32 	%r149, %r98, 776;
$L__BB3_7:
	.pragma "nounroll";
	ld.global.f32 	%f22, [%rd32+-8];
	ld.global.f32 	%f23, [%rd32+-4];
	ld.global.u32 	%r99, [%rd32];
	st.shared.f32 	[%r149+-8], %f22;
	st.shared.f32 	[%r149+-4], %f23;
	st.shared.u32 	[%r149], %r99;
	add.s64 	%rd32, %rd32, 12;
	add.s32 	%r150, %r150, 1;
	setp.ne.s32 	%p13, %r150, 0;
	add.s32 	%r149, %r149, 12;
	@%p13 bra 	$L__BB3_7;
	bra.uni 	$L__BB3_15;
$L__BB3_8:
	setp.lt.s32 	%p4, %r65, 128;
	@%p4 bra 	$L__BB3_15;
	shr.s32 	%r66, %r65, 31;
	shr.u32 	%r67, %r66, 26;
	add.s32 	%r68, %r65, %r67;
	shr.s32 	%r69, %r68, 6;
	mul.lo.s32 	%r11, %r69, %r1;
	add.s32 	%r12, %r11, %r69;
	add.s32 	%r70, %r11, 1;
	max.s32 	%r13, %r12, %r70;
	sub.s32 	%r71, %r13, %r11;
	and.b32  	%r14, %r71, 3;
	setp.eq.s32 	%p5, %r14, 0;
	mov.u32 	%r147, %r11;
	@%p5 bra 	$L__BB3_12;
	mul.wide.u32 	%rd22, %r11, 12;
	add.s64 	%rd23, %rd22, %rd1;
	add.s64 	%rd30, %rd23, 8;
	neg.s32 	%r144, %r14;
	mad.lo.s32 	%r73, %r11, 12, %r63;
	add.s32 	%r143, %r73, 776;
	add.s32 	%r147, %r11, %r14;
$L__BB3_11:
	.pragma "nounroll";
	ld.global.f32 	%f12, [%rd30+-8];
	ld.global.f32 	%f13, [%rd30+-4];
	ld.global.u32 	%r74, [%rd30];
	st.shared.f32 	[%r143+-8], %f12;
	st.shared.f32 	[%r143+-4], %f13;
	st.shared.u32 	[%r143], %r74;
	add.s64 	%rd30, %rd30, 12;
	add.s32 	%r144, %r144, 1;
	setp.ne.s32 	%p6, %r144, 0;
	add.s32 	%r143, %r143, 12;
	@%p6 bra 	$L__BB3_11;
$L__BB3_12:
	sub.s32 	%r75, %r11, %r13;
	setp.gt.u32 	%p7, %r75, -4;
	@%p7 bra 	$L__BB3_15;
	mul.wide.u32 	%rd24, %r147, 12;
	add.s64 	%rd25, %rd24, %rd1;
	add.s64 	%rd31, %rd25, 24;
	mad.lo.s32 	%r77, %r147, 12, %r63;
	add.s32 	%r146, %r77, 812;
$L__BB3_14:
	ld.global.f32 	%f14, [%rd31+-24];
	ld.global.f32 	%f15, [%rd31+-20];
	ld.global.u32 	%r78, [%rd31+-16];
	st.shared.f32 	[%r146+-44], %f14;
	st.shared.f32 	[%r146+-40], %f15;
	st.shared.u32 	[%r146+-36], %r78;
	ld.global.f32 	%f16, [%rd31+-12];
	ld.global.f32 	%f17, [%rd31+-8];
	ld.global.u32 	%r79, [%rd31+-4];
	st.shared.f32 	[%r146+-32], %f16;
	st.shared.f32 	[%r146+-28], %f17;
	st.shared.u32 	[%r146+-24], %r79;
	ld.global.f32 	%f18, [%rd31];
	ld.global.f32 	%f19, [%rd31+4];
	ld.global.u32 	%r80, [%rd31+8];
	st.shared.f32 	[%r146+-20], %f18;
	st.shared.f32 	[%r146+-16], %f19;
	st.shared.u32 	[%r146+-12], %r80;
	ld.global.f32 	%f20, [%rd31+12];
	ld.global.f32 	%f21, [%rd31+16];
	ld.global.u32 	%r81, [%rd31+20];
	st.shared.f32 	[%r146+-8], %f20;
	st.shared.f32 	[%r146+-4], %f21;
	st.shared.u32 	[%r146], %r81;
	add.s32 	%r147, %r147, 4;
	add.s64 	%rd31, %rd31, 48;
	add.s32 	%r146, %r146, 48;
	setp.lt.s32 	%p8, %r147, %r12;
	@%p8 bra 	$L__BB3_14;
$L__BB3_15:
	bar.sync 	0;
	ld.global.u32 	%r35, [%rd2];
	setp.lt.s32 	%p14, %r35, 1;
	mov.b32 	%r163, -1;
	@%p14 bra 	$L__BB3_27;
	ld.shared.f32 	%f1, [%r2];
	ld.shared.f32 	%f2, [%r2+4];
	and.b32  	%r36, %r35, 7;
	setp.lt.u32 	%p15, %r35, 8;
	mov.f32 	%f151, 0f7F800000;
	mov.b32 	%r163, -1;
	mov.b32 	%r158, 0;
	@%p15 bra 	$L__BB3_19;
	add.s32 	%r151, %r63, 848;
	and.b32  	%r158, %r35, 2147483640;
	mov.f32 	%f151, 0f7F800000;
	mov.b32 	%r163, -1;
	mov.b32 	%r152, 0;
$L__BB3_18:
	.pragma "nounroll";
	.pragma "used_bytes_mask 61695";
	ld.shared.v4.f32 	{%f26, %f27, %f28, %f29}, [%r151+-80];
	sub.f32 	%f30, %f1, %f26;
	sub.f32 	%f31, %f2, %f27;
	mul.f32 	%f32, %f31, %f31;
	fma.rn.f32 	%f33, %f30, %f30, %f32;
	sqrt.rn.f32 	%f34, %f33;
	setp.lt.f32 	%p16, %f34, %f151;
	selp.f32 	%f35, %f34, %f151, %p16;
	selp.b32 	%r108, %r152, %r163, %p16;
	.pragma "used_bytes_mask 65295";
	ld.shared.v4.f32 	{%f36, %f37, %f38, %f39}, [%r151+-64];
	sub.f32 	%f40, %f1, %f29;
	sub.f32 	%f41, %f2, %f36;
	mul.f32 	%f42, %f41, %f41;
	fma.rn.f32 	%f43, %f40, %f40, %f42;
	sqrt.rn.f32 	%f44, %f43;
	setp.lt.f32 	%p17, %f44, %f35;
	selp.f32 	%f45, %f44, %f35, %p17;
	add.s32 	%r109, %r152, 1;
	selp.b32 	%r110, %r109, %r108, %p17;
	.pragma "used_bytes_mask 4080";
	ld.shared.v4.f32 	{%f46, %f47, %f48, %f49}, [%r151+-48];
	sub.f32 	%f50, %f1, %f38;
	sub.f32 	%f51, %f2, %f39;
	mul.f32 	%f52, %f51, %f51;
	fma.rn.f32 	%f53, %f50, %f50, %f52;
	sqrt.rn.f32 	%f54, %f53;
	setp.lt.f32 	%p18, %f54, %f45;
	selp.f32 	%f55, %f54, %f45, %p18;
	add.s32 	%r111, %r152, 2;
	selp.b32 	%r112, %r111, %r110, %p18;
	sub.f32 	%f56, %f1, %f47;
	sub.f32 	%f57, %f2, %f48;
	mul.f32 	%f58, %f57, %f57;
	fma.rn.f32 	%f59, %f56, %f56, %f58;
	sqrt.rn.f32 	%f60, %f59;
	setp.lt.f32 	%p19, %f60, %f55;
	selp.f32 	%f61, %f60, %f55, %p19;
	add.s32 	%r113, %r152, 3;
	selp.b32 	%r114, %r113, %r112, %p19;
	.pragma "used_bytes_mask 61695";
	ld.shared.v4.f32 	{%f62, %f63, %f64, %f65}, [%r151+-32];
	sub.f32 	%f66, %f1, %f62;
	sub.f32 	%f67, %f2, %f63;
	mul.f32 	%f68, %f67, %f67;
	fma.rn.f32 	%f69, %f66, %f66, %f68;
	sqrt.rn.f32 	%f70, %f69;
	setp.lt.f32 	%p20, %f70, %f61;
	selp.f32 	%f71, %f70, %f61, %p20;
	add.s32 	%r115, %r152, 4;
	selp.b32 	%r116, %r115, %r114, %p20;
	.pragma "used_bytes_mask 65295";
	ld.shared.v4.f32 	{%f72, %f73, %f74, %f75}, [%r151+-16];
	sub.f32 	%f76, %f1, %f65;
	sub.f32 	%f77, %f2, %f72;
	mul.f32 	%f78, %f77, %f77;
	fma.rn.f32 	%f79, %f76, %f76, %f78;
	sqrt.rn.f32 	%f80, %f79;
	setp.lt.f32 	%p21, %f80, %f71;
	selp.f32 	%f81, %f80, %f71, %p21;
	add.s32 	%r117, %r152, 5;
	selp.b32 	%r118, %r117, %r116, %p21;
	.pragma "used_bytes_mask 4080";
	ld.shared.v4.f32 	{%f82, %f83, %f84, %f85}, [%r151];
	sub.f32 	%f86, %f1, %f74;
	sub.f32 	%f87, %f2, %f75;
	mul.f32 	%f88, %f87, %f87;
	fma.rn.f32 	%f89, %f86, %f86, %f88;
	sqrt.rn.f32 	%f90, %f89;
	setp.lt.f32 	%p22, %f90, %f81;
	selp.f32 	%f91, %f90, %f81, %p22;
	add.s32 	%r119, %r152, 6;
	selp.b32 	%r120, %r119, %r118, %p22;
	sub.f32 	%f92, %f1, %f83;
	sub.f32 	%f93, %f2, %f84;
	mul.f32 	%f94, %f93, %f93;
	fma.rn.f32 	%f95, %f92, %f92, %f94;
	sqrt.rn.f32 	%f96, %f95;
	setp.lt.f32 	%p23, %f96, %f91;
	selp.f32 	%f151, %f96, %f91, %p23;
	add.s32 	%r121, %r152, 7;
	selp.b32 	%r163, %r121, %r120, %p23;
	add.s32 	%r151, %r151, 96;
	add.s32 	%r152, %r152, 8;
	setp.ne.s32 	%p24, %r152, %r158;
	@%p24 bra 	$L__BB3_18;
$L__BB3_19:
	setp.eq.s32 	%p25, %r36, 0;
	@%p25 bra 	$L__BB3_27;
	and.b32  	%r47, %r35, 3;
	setp.lt.u32 	%p26, %r36, 4;
	@%p26 bra 	$L__BB3_22;
	mad.lo.s32 	%r124, %r158, 12, %r63;
	ld.shared.f32 	%f97, [%r124+768];
	ld.shared.f32 	%f98, [%r124+772];
	sub.f32 	%f99, %f1, %f97;
	sub.f32 	%f100, %f2, %f98;
	mul.f32 	%f101, %f100, %f100;
	fma.rn.f32 	%f102, %f99, %f99, %f101;
	sqrt.rn.f32 	%f103, %f102;
	setp.lt.f32 	%p27, %f103, %f151;
	selp.f32 	%f104, %f103, %f151, %p27;
	selp.b32 	%r125, %r158, %r163, %p27;
	add.s32 	%r126, %r158, 1;
	ld.shared.f32 	%f105, [%r124+780];
	ld.shared.f32 	%f106, [%r124+784];
	sub.f32 	%f107, %f1, %f105;
	sub.f32 	%f108, %f2, %f106;
	mul.f32 	%f109, %f108, %f108;
	fma.rn.f32 	%f110, %f107, %f107, %f109;
	sqrt.rn.f32 	%f111, %f110;
	setp.lt.f32 	%p28, %f111, %f104;
	selp.f32 	%f112, %f111, %f104, %p28;
	selp.b32 	%r127, %r126, %r125, %p28;
	add.s32 	%r128, %r158, 2;
	ld.shared.f32 	%f113, [%r124+792];
	ld.shared.f32 	%f114, [%r124+796];
	sub.f32 	%f115, %f1, %f113;
	sub.f32 	%f116, %f2, %f114;
	mul.f32 	%f117, %f116, %f116;
	fma.rn.f32 	%f118, %f115, %f115, %f117;
	sqrt.rn.f32 	%f119, %f118;
	setp.lt.f32 	%p29, %f119, %f112;
	selp.f32 	%f120, %f119, %f112, %p29;
	selp.b32 	%r129, %r128, %r127, %p29;
	add.s32 	%r130, %r158, 3;
	ld.shared.f32 	%f121, [%r124+804];
	ld.shared.f32 	%f122, [%r124+808];
	sub.f32 	%f123, %f1, %f121;
	sub.f32 	%f124, %f2, %f122;
	mul.f32 	%f125, %f124, %f124;
	fma.rn.f32 	%f126, %f123, %f123, %f125;
	sqrt.rn.f32 	%f127, %f126;
	setp.lt.f32 	%p30, %f127, %f120;
	selp.f32 	%f151, %f127, %f120, %p30;
	selp.b32 	%r163, %r130, %r129, %p30;
	add.s32 	%r158, %r158, 4;
$L__BB3_22:
	setp.eq.s32 	%p31, %r47, 0;
	@%p31 bra 	$L__BB3_27;
	setp.eq.s32 	%p32, %r47, 1;
	@%p32 bra 	$L__BB3_25;
	mad.lo.s32 	%r133, %r158, 12, %r63;
	ld.shared.f32 	%f128, [%r133+768];
	ld.shared.f32 	%f129, [%r133+772];
	sub.f32 	%f130, %f1, %f128;
	sub.f32 	%f131, %f2, %f129;
	mul.f32 	%f132, %f131, %f131;
	fma.rn.f32 	%f133, %f130, %f130, %f132;
	sqrt.rn.f32 	%f134, %f133;
	setp.lt.f32 	%p33, %f134, %f151;
	selp.f32 	%f135, %f134, %f151, %p33;
	selp.b32 	%r134, %r158, %r163, %p33;
	add.s32 	%r135, %r158, 1;
	ld.shared.f32 	%f136, [%r133+780];
	ld.shared.f32 	%f137, [%r133+784];
	sub.f32 	%f138, %f1, %f136;
	sub.f32 	%f139, %f2, %f137;
	mul.f32 	%f140, %f139, %f139;
	fma.rn.f32 	%f141, %f138, %f138, %f140;
	sqrt.rn.f32 	%f142, %f141;
	setp.lt.f32 	%p34, %f142, %f135;
	selp.f32 	%f151, %f142, %f135, %p34;
	selp.b32 	%r163, %r135, %r134, %p34;
	add.s32 	%r158, %r158, 2;
$L__BB3_25:
	and.b32  	%r136, %r35, 1;
	setp.eq.b32 	%p35, %r136, 1;
	not.pred 	%p36, %p35;
	@%p36 bra 	$L__BB3_27;
	mad.lo.s32 	%r138, %r158, 12, %r63;
	ld.shared.f32 	%f143, [%r138+768];
	ld.shared.f32 	%f144, [%r138+772];
	sub.f32 	%f145, %f1, %f143;
	sub.f32 	%f146, %f2, %f144;
	mul.f32 	%f147, %f146, %f146;
	fma.rn.f32 	%f148, %f145, %f145, %f147;
	sqrt.rn.f32 	%f149, %f148;
	setp.lt.f32 	%p37, %f149, %f151;
	selp.b32 	%r163, %r158, %r163, %p37;
$L__BB3_27:
	ld.shared.u32 	%r139, [%r2+8];
	setp.eq.s32 	%p38, %r163, %r139;
	@%p38 bra 	$L__BB3_29;
	cvta.to.global.u64 	%rd28, %rd16;
	mov.b32 	%r140, 1;
	st.global.u32 	[%rd28], %r140;
$L__BB3_29:
	st.global.u32 	[%rd3+8], %r163;
	ret;

}


// ===== COMPILED SASS (sm_100) =====

	.target	sm_100

	.elftype	@"ET_EXEC"


//--------------------- .note.nv.tkinfo           --------------------------
	.section	.note.nv.tkinfo,"",@"SHT_NOTE"
	.sectionflags	@"SHF_NOTE_NV_TKINFO"
	.tkinfo
        /*0018*/ 	.word	0x00000002
        /*0030*/ 	.string	""
        /*0030*/ 	.string	"ptxas"
        /*0030*/ 	.string	"Cuda compilation tools, release 13.0, V13.0.88"
        /*0030*/ 	.string	"Build cuda_13.0.r13.0/compiler.36424714_0"
        /*0030*/ 	.string	"-arch sm_100 -m 64 "



//--------------------- .note.nv.cuinfo           --------------------------
	.section	.note.nv.cuinfo,"",@"SHT_NOTE"
	.sectionflags	@"SHF_NOTE_NV_CUINFO"
        /*0018*/ 	.short	0x0002
        /*001a*/ 	.short	0x0064
        /*001c*/ 	.short	0x0082
	.zero		2


//--------------------- .nv.info                  --------------------------
	.section	.nv.info,"",@"SHT_CUDA_INFO"
	.align	4


	//----- nvinfo : EIATTR_REGCOUNT
	.align		4
        /*0000*/ 	.byte	0x04, 0x2f
        /*0002*/ 	.short	(.L_1 - .L_0)
	.align		4
.L_0:
        /*0004*/ 	.word	index@(_Z30device_reset_centroid_positionP8CentroidP5PointPi)
        /*0008*/ 	.word	0x00000016


	//----- nvinfo : EIATTR_FRAME_SIZE
	.align		4
.L_1:
        /*000c*/ 	.byte	0x04, 0x11
        /*000e*/ 	.short	(.L_3 - .L_2)
	.align		4
.L_2:
        /*0010*/ 	.word	index@(_Z30device_reset_centroid_positionP8CentroidP5PointPi)
        /*0014*/ 	.word	0x00000000


	//----- nvinfo : EIATTR_REGCOUNT
	.align		4
.L_3:
        /*0018*/ 	.byte	0x04, 0x2f
        /*001a*/ 	.short	(.L_5 - .L_4)
	.align		4
.L_4:
        /*001c*/ 	.word	index@(_Z25device_reset_centroid_posP8Centroid)
        /*0020*/ 	.word	0x00000008


	//----- nvinfo : EIATTR_FRAME_SIZE
	.align		4
.L_5:
        /*0024*/ 	.byte	0x04, 0x11
        /*0026*/ 	.short	(.L_7 - .L_6)
	.align		4
.L_6:
        /*0028*/ 	.word	index@(_Z25device_reset_centroid_posP8Centroid)
        /*002c*/ 	.word	0x00000000


	//----- nvinfo : EIATTR_REGCOUNT
	.align		4
.L_7:
        /*0030*/ 	.byte	0x04, 0x2f
        /*0032*/ 	.short	(.L_9 - .L_8)
	.align		4
.L_8:
        /*0034*/ 	.word	index@(_Z33device_compute_centroid_positionsP5PointP8CentroidPiS3_)
        /*0038*/ 	.word	0x00000014


	//----- nvinfo : EIATTR_FRAME_SIZE
	.align		4
.L_9:
        /*003c*/ 	.byte	0x04, 0x11
        /*003e*/ 	.short	(.L_11 - .L_10)
	.align		4
.L_10:
        /*0040*/ 	.word	index@(_Z33device_compute_centroid_positionsP5PointP8CentroidPiS3_)
        /*0044*/ 	.word	0x00000000


	//----- nvinfo : EIATTR_REGCOUNT
	.align		4
.L_11:
        /*0048*/ 	.byte	0x04, 0x2f
        /*004a*/ 	.short	(.L_13 - .L_12)
	.align		4
.L_12:
        /*004c*/ 	.word	index@(_Z22device_reassign_pointsP5PointP8CentroidPiS3_S3_)
        /*0050*/ 	.word	0x0000001f


	//----- nvinfo : EIATTR_FRAME_SIZE
	.align		4
.L_13:
        /*0054*/ 	.byte	0x04, 0x11
        /*0056*/ 	.short	(.L_15 - .L_14)
	.align		4
.L_14:
        /*0058*/ 	.word	index@($__internal_0_$__cuda_sm20_sqrt_rn_f32_slowpath)
        /*005c*/ 	.word	0x00000000


	//----- nvinfo : EIATTR_FRAME_SIZE
	.align		4
.L_15:
        /*0060*/ 	.byte	0x04, 0x11
        /*0062*/ 	.short	(.L_17 - .L_16)
	.align		4
.L_16:
        /*0064*/ 	.word	index@(_Z22device_reassign_pointsP5PointP8CentroidPiS3_S3_)
        /*0068*/ 	.word	0x00000000


	//----- nvinfo : EIATTR_MIN_STACK_SIZE
	.align		4
.L_17:
        /*006c*/ 	.byte	0x04, 0x12
        /*006e*/ 	.short	(.L_19 - .L_18)
	.align		4
.L_18:
        /*0070*/ 	.word	index@(_Z22device_reassign_pointsP5PointP8CentroidPiS3_S3_)
        /*0074*/ 	.word	0x00000000


	//----- nvinfo : EIATTR_MIN_STACK_SIZE
	.align		4
.L_19:
        /*0078*/ 	.byte	0x04, 0x12
        /*007a*/ 	.short	(.L_21 - .L_20)
	.align		4
.L_20:
        /*007c*/ 	.word	index@(_Z33device_compute_centroid_positionsP5PointP8CentroidPiS3_)
        /*0080*/ 	.word	0x00000000


	//----- nvinfo : EIATTR_MIN_STACK_SIZE
	.align		4
.L_21:
        /*0084*/ 	.byte	0x04, 0x12
        /*0086*/ 	.short	(.L_23 - .L_22)
	.align		4
.L_22:
        /*0088*/ 	.word	index@(_Z25device_reset_centroid_posP8Centroid)
        /*008c*/ 	.word	0x00000000


	//----- nvinfo : EIATTR_MIN_STACK_SIZE
	.align		4
.L_23:
        /*0090*/ 	.byte	0x04, 0x12
        /*0092*/ 	.short	(.L_25 - .L_24)
	.align		4
.L_24:
        /*0094*/ 	.word	index@(_Z30device_reset_centroid_positionP8CentroidP5PointPi)
        /*0098*/ 	.word	0x00000000
.L_25:


//--------------------- .nv.compat                --------------------------
	.section	.nv.compat,"",@"SHT_CUDA_COMPAT_INFO"
	.align	4
        /*0000*/ 	.byte	0x02, 0x09, 0x00, 0x00, 0x02, 0x02, 0x01, 0x00, 0x02, 0x05, 0x05, 0x00, 0x03, 0x07, 0x01, 0x01
        /*0010*/ 	.byte	0x02, 0x03, 0x00, 0x00, 0x02, 0x06, 0x01, 0x00, 0x04, 0x0b, 0x08, 0x00, 0x01, 0x00, 0x00, 0x00
        /*0020*/ 	.byte	0x00, 0x00, 0x00, 0x00


//--------------------- .nv.info._Z22device_reassign_pointsP5PointP8CentroidPiS3_S3_ --------------------------
	.section	.nv.info._Z22device_reassign_pointsP5PointP8CentroidPiS3_S3_,"",@"SHT_CUDA_INFO"
	.sectionflags	@""
	.align	4


	//----- nvinfo : EIATTR_CUDA_API_VERSION
	.align		4
        /*0000*/ 	.byte	0x04, 0x37
        /*0002*/ 	.short	(.L_27 - .L_26)
.L_26:
        /*0004*/ 	.word	0x00000082


	//----- nvinfo : EIATTR_KPARAM_INFO
	.align		4
.L_27:
        /*0008*/ 	.byte	0x04, 0x17
        /*000a*/ 	.short	(.L_29 - .L_28)
.L_28:
        /*000c*/ 	.word	0x00000000
        /*0010*/ 	.short	0x0004
        /*0012*/ 	.short	0x0020
        /*0014*/ 	.byte	0x00, 0xf5, 0x21, 0x00


	//----- nvinfo : EIATTR_KPARAM_INFO
	.align		4
.L_29:
        /*0018*/ 	.byte	0x04, 0x17
        /*001a*/ 	.short	(.L_31 - .L_30)
.L_30:
        /*001c*/ 	.word	0x00000000
        /*0020*/ 	.short	0x0003
        /*0022*/ 	.short	0x0018
        /*0024*/ 	.byte	0x00, 0xf5, 0x21, 0x00


	//----- nvinfo : EIATTR_KPARAM_INFO
	.align		4
.L_31:
        /*0028*/ 	.byte	0x04, 0x17
        /*002a*/ 	.short	(.L_33 - .L_32)
.L_32:
        /*002c*/ 	.word	0x00000000
        /*0030*/ 	.short	0x0002
        /*0032*/ 	.short	0x0010
        /*0034*/ 	.byte	0x00, 0xf5, 0x21, 0x00


	//----- nvinfo : EIATTR_KPARAM_INFO
	.align		4
.L_33:
        /*0038*/ 	.byte	0x04, 0x17
        /*003a*/ 	.short	(.L_35 - .L_34)
.L_34:
        /*003c*/ 	.word	0x00000000
        /*0040*/ 	.short	0x0001
        /*0042*/ 	.short	0x0008
        /*0044*/ 	.byte	0x00, 0xf5, 0x21, 0x00


	//----- nvinfo : EIATTR_KPARAM_INFO
	.align		4
.L_35:
        /*0048*/ 	.byte	0x04, 0x17
        /*004a*/ 	.short	(.L_37 - .L_36)
.L_36:
        /*004c*/ 	.word	0x00000000
        /*0050*/ 	.short	0x0000
        /*0052*/ 	.short	0x0000
        /*0054*/ 	.byte	0x00, 0xf5, 0x21, 0x00


	//----- nvinfo : EIATTR_SPARSE_MMA_MASK
	.align		4
.L_37:
        /*0058*/ 	.byte	0x03, 0x50
        /*005a*/ 	.short	0x0000


	//----- nvinfo : EIATTR_MAXREG_COUNT
	.align		4
        /*005c*/ 	.byte	0x03, 0x1b
        /*005e*/ 	.short	0x00ff


	//----- nvinfo : EIATTR_NUM_BARRIERS
	.align		4
        /*0060*/ 	.byte	0x02, 0x4c
        /*0062*/ 	.byte	0x01
	.zero		1


	//----- nvinfo : EIATTR_MERCURY_ISA_VERSION
	.align		4
        /*0064*/ 	.byte	0x03, 0x5f
        /*0066*/ 	.short	0x0101


	//----- nvinfo : EIATTR_UNUSED_LOAD_BYTE_OFFSET
	.align		4
        /*0068*/ 	.byte	0x04, 0x44
        /*006a*/ 	.short	(.L_39 - .L_38)


	//   ....[0]....
.L_38:
        /*006c*/ 	.word	0x00000b40
        /*0070*/ 	.word	0x0000f0ff


	//   ....[1]....
        /*0074*/ 	.word	0x00000c80
        /*0078*/ 	.word	0x0000ff0f


	//   ....[2]....
        /*007c*/ 	.word	0x00001090
        /*0080*/ 	.word	0x0000f0ff


	//   ....[3]....
        /*0084*/ 	.word	0x00001200
        /*0088*/ 	.word	0x0000ff0f


	//----- nvinfo : EIATTR_VRC_CTA_INIT_COUNT
	.align		4
.L_39:
        /*008c*/ 	.byte	0x02, 0x4a
	.zero		1
	.zero		1


	//----- nvinfo : EIATTR_EXIT_INSTR_OFFSETS
	.align		4
        /*0090*/ 	.byte	0x04, 0x1c
        /*0092*/ 	.short	(.L_41 - .L_40)


	//   ....[0]....
.L_40:
        /*0094*/ 	.word	0x00002200


	//----- nvinfo : EIATTR_CRS_STACK_SIZE
	.align		4
.L_41:
        /*0098*/ 	.byte	0x04, 0x1e
        /*009a*/ 	.short	(.L_43 - .L_42)
.L_42:
        /*009c*/ 	.word	0x00000000


	//----- nvinfo : EIATTR_CBANK_PARAM_SIZE
	.align		4
.L_43:
        /*00a0*/ 	.byte	0x03, 0x19
        /*00a2*/ 	.short	0x0028


	//----- nvinfo : EIATTR_PARAM_CBANK
	.align		4
        /*00a4*/ 	.byte	0x04, 0x0a
        /*00a6*/ 	.short	(.L_45 - .L_44)
	.align		4
.L_44:
        /*00a8*/ 	.word	index@(.nv.constant0._Z22device_reassign_pointsP5PointP8CentroidPiS3_S3_)
        /*00ac*/ 	.short	0x0380
        /*00ae*/ 	.short	0x0028


	//----- nvinfo : EIATTR_SW_WAR
	.align		4
.L_45:
        /*00b0*/ 	.byte	0x04, 0x36
        /*00b2*/ 	.short	(.L_47 - .L_46)
.L_46:
        /*00b4*/ 	.word	0x00000008
.L_47:


//--------------------- .nv.info._Z33device_compute_centroid_positionsP5PointP8CentroidPiS3_ --------------------------
	.section	.nv.info._Z33device_compute_centroid_positionsP5PointP8CentroidPiS3_,"",@"SHT_CUDA_INFO"
	.sectionflags	@""
	.align	4


	//----- nvinfo : EIATTR_CUDA_API_VERSION
	.align		4
        /*0000*/ 	.byte	0x04, 0x37
        /*0002*/ 	.short	(.L_49 - .L_48)
.L_48:
        /*0004*/ 	.word	0x00000082


	//----- nvinfo : EIATTR_KPARAM_INFO
	.align		4
.L_49:
        /*0008*/ 	.byte	0x04, 0x17
        /*000a*/ 	.short	(.L_51 - .L_50)
.L_50:
        /*000c*/ 	.word	0x00000000
        /*0010*/ 	.short	0x0003
        /*0012*/ 	.short	0x0018
        /*0014*/ 	.byte	0x00, 0xf5, 0x21, 0x00


	//----- nvinfo : EIATTR_KPARAM_INFO
	.align		4
.L_51:
        /*0018*/ 	.byte	0x04, 0x17
        /*001a*/ 	.short	(.L_53 - .L_52)
.L_52:
        /*001c*/ 	.word	0x00000000
        /*0020*/ 	.short	0x0002
        /*0022*/ 	.short	0x0010
        /*0024*/ 	.byte	0x00, 0xf5, 0x21, 0x00


	//----- nvinfo : EIATTR_KPARAM_INFO
	.align		4
.L_53:
        /*0028*/ 	.byte	0x04, 0x17
        /*002a*/ 	.short	(.L_55 - .L_54)
.L_54:
        /*002c*/ 	.word	0x00000000
        /*0030*/ 	.short	0x0001
        /*0032*/ 	.short	0x0008
        /*0034*/ 	.byte	0x00, 0xf5, 0x21, 0x00


	//----- nvinfo : EIATTR_KPARAM_INFO
	.align		4
.L_55:
        /*0038*/ 	.byte	0x04, 0x17
        /*003a*/ 	.short	(.L_57 - .L_56)
.L_56:
        /*003c*/ 	.word	0x00000000
        /*0040*/ 	.short	0x0000
        /*0042*/ 	.short	0x0000
        /*0044*/ 	.byte	0x00, 0xf5, 0x21, 0x00


	//----- nvinfo : EIATTR_SPARSE_MMA_MASK
	.align		4
.L_57:
        /*0048*/ 	.byte	0x03, 0x50
        /*004a*/ 	.short	0x0000


	//----- nvinfo : EIATTR_MAXREG_COUNT
	.align		4
        /*004c*/ 	.byte	0x03, 0x1b
        /*004e*/ 	.short	0x00ff


	//----- nvinfo : EIATTR_NUM_BARRIERS
	.align		4
        /*0050*/ 	.byte	0x02, 0x4c
        /*0052*/ 	.byte	0x01
	.zero		1


	//----- nvinfo : EIATTR_MERCURY_ISA_VERSION
	.align		4
        /*0054*/ 	.byte	0x03, 0x5f
        /*0056*/ 	.short	0x0101


	//----- nvinfo : EIATTR_VRC_CTA_INIT_COUNT
	.align		4
        /*0058*/ 	.byte	0x02, 0x4a
	.zero		1
	.zero		1


	//----- nvinfo : EIATTR_EXIT_INSTR_OFFSETS
	.align		4
        /*005c*/ 	.byte	0x04, 0x1c
        /*005e*/ 	.short	(.L_59 - .L_58)


	//   ....[0]....
.L_58:
        /*0060*/ 	.word	0x00000b20


	//   ....[1]....
        /*0064*/ 	.word	0x00000b50


	//   ....[2]....
        /*0068*/ 	.word	0x00000c40


	//----- nvinfo : EIATTR_CRS_STACK_SIZE
	.align		4
.L_59:
        /*006c*/ 	.byte	0x04, 0x1e
        /*006e*/ 	.short	(.L_61 - .L_60)
.L_60:
        /*0070*/ 	.word	0x00000000


	//----- nvinfo : EIATTR_CBANK_PARAM_SIZE
	.align		4
.L_61:
        /*0074*/ 	.byte	0x03, 0x19
        /*0076*/ 	.short	0x0020


	//----- nvinfo : EIATTR_PARAM_CBANK
	.align		4
        /*0078*/ 	.byte	0x04, 0x0a
        /*007a*/ 	.short	(.L_63 - .L_62)
	.align		4
.L_62:
        /*007c*/ 	.word	index@(.nv.constant0._Z33device_compute_centroid_positionsP5PointP8CentroidPiS3_)
        /*0080*/ 	.short	0x0380
        /*0082*/ 	.short	0x0020


	//----- nvinfo : EIATTR_SW_WAR
	.align		4
.L_63:
        /*0084*/ 	.byte	0x04, 0x36
        /*0086*/ 	.short	(.L_65 - .L_64)
.L_64:
        /*0088*/ 	.word	0x00000008
.L_65:


//--------------------- .nv.info._Z25device_reset_centroid_posP8Centroid --------------------------
	.section	.nv.info._Z25device_reset_centroid_posP8Centroid,"",@"SHT_CUDA_INFO"
	.sectionflags	@""
	.align	4


	//----- nvinfo : EIATTR_CUDA_API_VERSION
	.align		4
        /*0000*/ 	.byte	0x04, 0x37
        /*0002*/ 	.short	(.L_67 - .L_66)
.L_66:
        /*0004*/ 	.word	0x00000082


	//----- nvinfo : EIATTR_KPARAM_INFO
	.align		4
.L_67:
        /*0008*/ 	.byte	0x04, 0x17
        /*000a*/ 	.short	(.L_69 - .L_68)
.L_68:
        /*000c*/ 	.word	0x00000000
        /*0010*/ 	.short	0x0000
        /*0012*/ 	.short	0x0000
        /*0014*/ 	.byte	0x00, 0xf5, 0x21, 0x00


	//----- nvinfo : EIATTR_SPARSE_MMA_MASK
	.align		4
.L_69:
        /*0018*/ 	.byte	0x03, 0x50
        /*001a*/ 	.short	0x0000


	//----- nvinfo : EIATTR_MAXREG_COUNT
	.align		4
        /*001c*/ 	.byte	0x03, 0x1b
        /*001e*/ 	.short	0x00ff


	//----- nvinfo : EIATTR_MERCURY_ISA_VERSION
	.align		4
        /*0020*/ 	.byte	0x03, 0x5f
        /*0022*/ 	.short	0x0101


	//----- nvinfo : EIATTR_VRC_CTA_INIT_COUNT
	.align		4
        /*0024*/ 	.byte	0x02, 0x4a
	.zero		1
	.zero		1


	//----- nvinfo : EIATTR_EXIT_INSTR_OFFSETS
	.align		4
        /*0028*/ 	.byte	0x04, 0x1c
        /*002a*/ 	.short	(.L_71 - .L_70)


	//   ....[0]....
.L_70:
        /*002c*/ 	.word	0x000000b0


	//----- nvinfo : EIATTR_CBANK_PARAM_SIZE
	.align		4
.L_71:
        /*0030*/ 	.byte	0x03, 0x19
        /*0032*/ 	.short	0x0008


	//----- nvinfo : EIATTR_PARAM_CBANK
	.align		4
        /*0034*/ 	.byte	0x04, 0x0a
        /*0036*/ 	.short	(.L_73 - .L_72)
	.align		4
.L_72:
        /*0038*/ 	.word	index@(.nv.constant0._Z25device_reset_centroid_posP8Centroid)
        /*003c*/ 	.short	0x0380
        /*003e*/ 	.short	0x0008


	//----- nvinfo : EIATTR_SW_WAR
	.align		4
.L_73:
        /*0040*/ 	.byte	0x04, 0x36
        /*0042*/ 	.short	(.L_75 - .L_74)
.L_74:
        /*0044*/ 	.word	0x00000008
.L_75:


//--------------------- .nv.info._Z30device_reset_centroid_positionP8CentroidP5PointPi --------------------------
	.section	.nv.info._Z30device_reset_centroid_positionP8CentroidP5PointPi,"",@"SHT_CUDA_INFO"
	.sectionflags	@""
	.align	4


	//----- nvinfo : EIATTR_CUDA_API_VERSION
	.align		4
        /*0000*/ 	.byte	0x04, 0x37
        /*0002*/ 	.short	(.L_77 - .L_76)
.L_76:
        /*0004*/ 	.word	0x00000082


	//----- nvinfo : EIATTR_KPARAM_INFO
	.align		4
.L_77:
        /*0008*/ 	.byte	0x04, 0x17
        /*000a*/ 	.short	(.L_79 - .L_78)
.L_78:
        /*000c*/ 	.word	0x00000000
        /*0010*/ 	.short	0x0002
        /*0012*/ 	.short	0x0010
        /*0014*/ 	.byte	0x00, 0xf5, 0x21, 0x00


	//----- nvinfo : EIATTR_KPARAM_INFO
	.align		4
.L_79:
        /*0018*/ 	.byte	0x04, 0x17
        /*001a*/ 	.short	(.L_81 - .L_80)
.L_80:
        /*001c*/ 	.word	0x00000000
        /*0020*/ 	.short	0x0001
        /*0022*/ 	.short	0x0008
        /*0024*/ 	.byte	0x00, 0xf5, 0x21, 0x00


	//----- nvinfo : EIATTR_KPARAM_INFO
	.align		4
.L_81:
        /*0028*/ 	.byte	0x04, 0x17
        /*002a*/ 	.short	(.L_83 - .L_82)
.L_82:
        /*002c*/ 	.word	0x00000000
        /*0030*/ 	.short	0x0000
        /*0032*/ 	.short	0x0000
        /*0034*/ 	.byte	0x00, 0xf5, 0x21, 0x00


	//----- nvinfo : EIATTR_SPARSE_MMA_MASK
	.align		4
.L_83:
        /*0038*/ 	.byte	0x03, 0x50
        /*003a*/ 	.short	0x0000


	//----- nvinfo : EIATTR_MAXREG_COUNT
	.align		4
        /*003c*/ 	.byte	0x03, 0x1b
        /*003e*/ 	.short	0x00ff


	//----- nvinfo : EIATTR_NUM_BARRIERS
	.align		4
        /*0040*/ 	.byte	0x02, 0x4c
        /*0042*/ 	.byte	0x01
	.zero		1


	//----- nvinfo : EIATTR_MERCURY_ISA_VERSION
	.align		4
        /*0044*/ 	.byte	0x03, 0x5f
        /*0046*/ 	.short	0x0101


	//----- nvinfo : EIATTR_VRC_CTA_INIT_COUNT
	.align		4
        /*0048*/ 	.byte	0x02, 0x4a
	.zero		1
	.zero		1


	//----- nvinfo : EIATTR_EXIT_INSTR_OFFSETS
	.align		4
        /*004c*/ 	.byte	0x04, 0x1c
        /*004e*/ 	.short	(.L_85 - .L_84)


	//   ....[0]....
.L_84:
        /*0050*/ 	.word	0x000000f0


	//   ....[1]....
        /*0054*/ 	.word	0x00000280


	//----- nvinfo : EIATTR_CRS_STACK_SIZE
	.align		4
.L_85:
        /*0058*/ 	.byte	0x04, 0x1e
        /*005a*/ 	.short	(.L_87 - .L_86)
.L_86:
        /*005c*/ 	.word	0x00000000


	//----- nvinfo : EIATTR_CBANK_PARAM_SIZE
	.align		4
.L_87:
        /*0060*/ 	.byte	0x03, 0x19
        /*0062*/ 	.short	0x0018


	//----- nvinfo : EIATTR_PARAM_CBANK
	.align		4
        /*0064*/ 	.byte	0x04, 0x0a
        /*0066*/ 	.short	(.L_89 - .L_88)
	.align		4
.L_88:
        /*0068*/ 	.word	index@(.nv.constant0._Z30device_reset_centroid_positionP8CentroidP5PointPi)
        /*006c*/ 	.short	0x0380
        /*006e*/ 	.short	0x0018


	//----- nvinfo : EIATTR_SW_WAR
	.align		4
.L_89:
        /*0070*/ 	.byte	0x04, 0x36
        /*0072*/ 	.short	(.L_91 - .L_90)
.L_90:
        /*0074*/ 	.word	0x00000008
.L_91:


//--------------------- .nv.callgraph             --------------------------
	.section	.nv.callgraph,"",@"SHT_CUDA_CALLGRAPH"
	.align	4
	.sectionentsize	8
	.align		4
        /*0000*/ 	.word	0x00000000
	.align		4
        /*0004*/ 	.word	0xffffffff
	.align		4
        /*0008*/ 	.word	0x00000000
	.align		4
        /*000c*/ 	.word	0xfffffffe
	.align		4
        /*0010*/ 	.word	0x00000000
	.align		4
        /*0014*/ 	.word	0xfffffffd
	.align		4
        /*0018*/ 	.word	0x00000000
	.align		4
        /*001c*/ 	.word	0xfffffffc


//--------------------- .text._Z22device_reassign_pointsP5PointP8CentroidPiS3_S3_ --------------------------
	.section	.text._Z22device_reassign_pointsP5PointP8CentroidPiS3_S3_,"ax",@progbits
	.align	128
        .global         _Z22device_reassign_pointsP5PointP8CentroidPiS3_S3_
        .type           _Z22device_reassign_pointsP5PointP8CentroidPiS3_S3_,@function
        .size           _Z22device_reassign_pointsP5PointP8CentroidPiS3_S3_,(.L_x_84 - _Z22device_reassign_pointsP5PointP8CentroidPiS3_S3_)
        .other          _Z22device_reassign_pointsP5PointP8CentroidPiS3_S3_,@"STO_CUDA_ENTRY STV_DEFAULT"
_Z22device_reassign_pointsP5PointP8CentroidPiS3_S3_:
.text._Z22device_reassign_pointsP5PointP8CentroidPiS3_S3_:
[----:B------:R-:W-:Y:S01]  /*0000*/  LDC R1, c[0x0][0x37c] ;  /* 0x0000df00ff017b82 */ /* 0x000fe20000000800 */
[----:B------:R-:W0:Y:S07]  /*0010*/  S2R R4, SR_TID.X ;  /* 0x0000000000047919 */ /* 0x000e2e0000002100 */
[----:B------:R-:W0:Y:S01]  /*0020*/  S2UR UR4, SR_CTAID.X ;  /* 0x00000000000479c3 */ /* 0x000e220000002500 */
[----:B------:R-:W1:Y:S07]  /*0030*/  LDCU.64 UR6, c[0x0][0x358] ;  /* 0x00006b00ff0677ac */ /* 0x000e6e0008000a00 */
[----:B------:R-:W0:Y:S08]  /*0040*/  LDC R5, c[0x0][0x360] ;  /* 0x0000d800ff057b82 */ /* 0x000e300000000800 */
[----:B------:R-:W2:Y:S08]  /*0050*/  LDC.64 R6, c[0x0][0x380] ;  /* 0x0000e000ff067b82 */ /* 0x000eb00000000a00 */
[----:B------:R-:W3:Y:S01]  /*0060*/  LDC.64 R2, c[0x0][0x398] ;  /* 0x0000e600ff027b82 */ /* 0x000ee20000000a00 */
[----:B0-----:R-:W-:-:S04]  /*0070*/  IMAD R5, R5, UR4, R4 ;  /* 0x0000000405057c24 */ /* 0x001fc8000f8e0204 */
[----:B--2---:R-:W-:-:S05]  /*0080*/  IMAD.WIDE R6, R5, 0xc, R6 ;  /* 0x0000000c05067825 */ /* 0x004fca00078e0206 */
[----:B-1----:R-:W2:Y:S04]  /*0090*/  LDG.E R5, desc[UR6][R6.64] ;  /* 0x0000000606057981 */ /* 0x002ea8000c1e1900 */
[----:B------:R-:W4:Y:S04]  /*00a0*/  LDG.E R9, desc[UR6][R6.64+0x4] ;  /* 0x0000040606097981 */ /* 0x000f28000c1e1900 */
[----:B------:R-:W5:Y:S04]  /*00b0*/  LDG.E R11, desc[UR6][R6.64+0x8] ;  /* 0x00000806060b7981 */ /* 0x000f68000c1e1900 */
[----:B---3--:R-:W3:Y:S01]  /*00c0*/  LDG.E R2, desc[UR6][R2.64] ;  /* 0x0000000602027981 */ /* 0x008ee2000c1e1900 */
[----:B------:R-:W-:Y:S01]  /*00d0*/  MOV R17, 0x400 ;  /* 0x0000040000117802 */ /* 0x000fe20000000f00 */
[----:B------:R-:W-:Y:S01]  /*00e0*/  BSSY.RECONVERGENT B0, `(.L_x_0) ;  /* 0x0000092000007945 */ /* 0x000fe20003800200 */
[----:B------:R-:W0:Y:S02]  /*00f0*/  S2R R0, SR_CgaCtaId ;  /* 0x0000000000007919 */ /* 0x000e240000008800 */
[----:B0-----:R-:W-:-:S05]  /*0100*/  LEA R17, R0, R17, 0x18 ;  /* 0x0000001100117211 */ /* 0x001fca00078ec0ff */
[----:B------:R-:W-:-:S05]  /*0110*/  IMAD R16, R4, 0xc, R17 ;  /* 0x0000000c04107824 */ /* 0x000fca00078e0211 */
[----:B--2---:R0:W-:Y:S04]  /*0120*/  STS [R16], R5 ;  /* 0x0000000510007388 */ /* 0x0041e80000000800 */
[----:B----4-:R0:W-:Y:S04]  /*0130*/  STS [R16+0x4], R9 ;  /* 0x0000040910007388 */ /* 0x0101e80000000800 */
[----:B-----5:R0:W-:Y:S01]  /*0140*/  STS [R16+0x8], R11 ;  /* 0x0000080b10007388 */ /* 0x0201e20000000800 */
[----:B---3--:R-:W-:-:S04]  /*0150*/  ISETP.GT.AND P0, PT, R2, 0x3f, PT ;  /* 0x0000003f0200780c */ /* 0x008fc80003f04270 */
[----:B------:R-:W-:-:S13]  /*0160*/  ISETP.NE.OR P0, PT, R4, RZ, P0 ;  /* 0x000000ff0400720c */ /* 0x000fda0000705670 */
[----:B0-----:R-:W-:Y:S05]  /*0170*/  @P0 BRA `(.L_x_1) ;  /* 0x0000000000f40947 */ /* 0x001fea0003800000 */
[----:B------:R-:W-:-:S13]  /*0180*/  ISETP.GE.AND P0, PT, R2, 0x1, PT ;  /* 0x000000010200780c */ /* 0x000fda0003f06270 */
[----:B------:R-:W-:Y:S05]  /*0190*/  @!P0 BRA `(.L_x_2) ;  /* 0x0000000800188947 */ /* 0x000fea0003800000 */
[C---:B------:R-:W-:Y:S01]  /*01a0*/  ISETP.GE.U32.AND P1, PT, R2.reuse, 0x4, PT ;  /* 0x000000040200780c */ /* 0x040fe20003f26070 */
[----:B------:R-:W-:Y:S01]  /*01b0*/  HFMA2 R4, -RZ, RZ, 0, 0 ;  /* 0x00000000ff047431 */ /* 0x000fe200000001ff */
[----:B------:R-:W-:-:S04]  /*01c0*/  LOP3.LUT R0, R2, 0x3, RZ, 0xc0, !PT ;  /* 0x0000000302007812 */ /* 0x000fc800078ec0ff */
[----:B------:R-:W-:-:S07]  /*01d0*/  ISETP.NE.AND P0, PT, R0, RZ, PT ;  /* 0x000000ff0000720c */ /* 0x000fce0003f05270 */
[----:B------:R-:W-:Y:S06]  /*01e0*/  @!P1 BRA `(.L_x_3) ;  /* 0x00000000007c9947 */ /* 0x000fec0003800000 */
[----:B------:R-:W0:Y:S01]  /*01f0*/  LDCU.64 UR4, c[0x0][0x388] ;  /* 0x00007100ff0477ac */ /* 0x000e220008000a00 */
[----:B------:R-:W-:Y:S01]  /*0200*/  LOP3.LUT R4, R2, 0x7ffffffc, RZ, 0xc0, !PT ;  /* 0x7ffffffc02047812 */ /* 0x000fe200078ec0ff */
[----:B------:R-:W-:-:S03]  /*0210*/  VIADD R18, R17, 0x320 ;  /* 0x0000032011127836 */ /* 0x000fc60000000000 */
[----:B------:R-:W-:Y:S01]  /*0220*/  IADD3 R5, PT, PT, -R4, RZ, RZ ;  /* 0x000000ff04057210 */ /* 0x000fe20007ffe1ff */
[----:B0-----:R-:W-:-:S04]  /*0230*/  UIADD3 UR4, UP0, UPT, UR4, 0x18, URZ ;  /* 0x0000001804047890 */ /* 0x001fc8000ff1e0ff */
[----:B------:R-:W-:Y:S02]  /*0240*/  UIADD3.X UR5, UPT, UPT, URZ, UR5, URZ, UP0, !UPT ;  /* 0x00000005ff057290 */ /* 0x000fe400087fe4ff */
[----:B------:R-:W-:-:S04]  /*0250*/  IMAD.U32 R19, RZ, RZ, UR4 ;  /* 0x00000004ff137e24 */ /* 0x000fc8000f8e00ff */
[----:B------:R-:W-:-:S07]  /*0260*/  MOV R24, UR5 ;  /* 0x0000000500187c02 */ /* 0x000fce0008000f00 */
.L_x_4:
[----:B------:R-:W-:Y:S01]  /*0270*/  IMAD.MOV.U32 R2, RZ, RZ, R19 ;  /* 0x000000ffff027224 */ /* 0x000fe200078e0013 */
[----:B------:R-:W-:-:S05]  /*0280*/  MOV R3, R24 ;  /* 0x0000001800037202 */ /* 0x000fca0000000f00 */
[----:B------:R-:W2:Y:S04]  /*0290*/  LDG.E R8, desc[UR6][R2.64+-0x18] ;  /* 0xffffe80602087981 */ /* 0x000ea8000c1e1900 */
[----:B------:R-:W2:Y:S04]  /*02a0*/  LDG.E R9, desc[UR6][R2.64+-0x14] ;  /* 0xffffec0602097981 */ /* 0x000ea8000c1e1900 */
[----:B------:R-:W2:Y:S04]  /*02b0*/  LDG.E R10, desc[UR6][R2.64+-0x10] ;  /* 0xfffff006020a7981 */ /* 0x000ea8000c1e1900 */
[----:B------:R-:W2:Y:S04]  /*02c0*/  LDG.E R11, desc[UR6][R2.64+-0xc] ;  /* 0xfffff406020b7981 */ /* 0x000ea8000c1e1900 */
[----:B------:R-:W3:Y:S04]  /*02d0*/  LDG.E R12, desc[UR6][R2.64+-0x8] ;  /* 0xfffff806020c7981 */ /* 0x000ee8000c1e1900 */
[----:B------:R-:W3:Y:S04]  /*02e0*/  LDG.E R13, desc[UR6][R2.64+-0x4] ;  /* 0xfffffc06020d7981 */ /* 0x000ee8000c1e1900 */
[----:B------:R-:W3:Y:S04]  /*02f0*/  LDG.E R14, desc[UR6][R2.64] ;  /* 0x00000006020e7981 */ /* 0x000ee8000c1e1900 */
[----:B------:R-:W3:Y:S04]  /*0300*/  LDG.E R15, desc[UR6][R2.64+0x4] ;  /* 0x00000406020f7981 */ /* 0x000ee8000c1e1900 */
[----:B------:R-:W4:Y:S04]  /*0310*/  LDG.E R20, desc[UR6][R2.64+0x8] ;  /* 0x0000080602147981 */ /* 0x000f28000c1e1900 */
[----:B------:R-:W4:Y:S04]  /*0320*/  LDG.E R21, desc[UR6][R2.64+0xc] ;  /* 0x00000c0602157981 */ /* 0x000f28000c1e1900 */
[----:B------:R-:W4:Y:S04]  /*0330*/  LDG.E R22, desc[UR6][R2.64+0x10] ;  /* 0x0000100602167981 */ /* 0x000f28000c1e1900 */
[----:B------:R-:W4:Y:S01]  /*0340*/  LDG.E R23, desc[UR6][R2.64+0x14] ;  /* 0x0000140602177981 */ /* 0x000f22000c1e1900 */
[----:B------:R-:W-:-:S02]  /*0350*/  IADD3 R5, PT, PT, R5, 0x4, RZ ;  /* 0x0000000405057810 */ /* 0x000fc40007ffe0ff */
[----:B------:R-:W-:Y:S02]  /*0360*/  IADD3 R19, P2, PT, R2, 0x30, RZ ;  /* 0x0000003002137810 */ /* 0x000fe40007f5e0ff */
[----:B------:R-:W-:-:S03]  /*0370*/  ISETP.NE.AND P1, PT, R5, RZ, PT ;  /* 0x000000ff0500720c */ /* 0x000fc60003f25270 */
[----:B------:R-:W-:Y:S01]  /*0380*/  IMAD.X R24, RZ, RZ, R3, P2 ;  /* 0x000000ffff187224 */ /* 0x000fe200010e0603 */
[----:B--2---:R-:W-:Y:S04]  /*0390*/  STS.128 [R18+-0x20], R8 ;  /* 0xffffe00812007388 */ /* 0x004fe80000000c00 */
[----:B---3--:R-:W-:Y:S04]  /*03a0*/  STS.128 [R18+-0x10], R12 ;  /* 0xfffff00c12007388 */ /* 0x008fe80000000c00 */
[----:B----4-:R0:W-:Y:S02]  /*03b0*/  STS.128 [R18], R20 ;  /* 0x0000001412007388 */ /* 0x0101e40000000c00 */
[----:B0-----:R-:W-:Y:S01]  /*03c0*/  IADD3 R18, PT, PT, R18, 0x30, RZ ;  /* 0x0000003012127810 */ /* 0x001fe20007ffe0ff */
[----:B------:R-:W-:Y:S06]  /*03d0*/  @P1 BRA `(.L_x_4) ;  /* 0xfffffffc00a41947 */ /* 0x000fec000383ffff */
.L_x_3:
[----:B------:R-:W-:Y:S05]  /*03e0*/  @!P0 BRA `(.L_x_2) ;  /* 0x0000000400848947 */ /* 0x000fea0003800000 */
[----:B------:R-:W0:Y:S01]  /*03f0*/  LDC.64 R2, c[0x0][0x388] ;  /* 0x0000e200ff027b82 */ /* 0x000e220000000a00 */
[----:B------:R-:W-:Y:S01]  /*0400*/  IADD3 R0, PT, PT, -R0, RZ, RZ ;  /* 0x000000ff00007210 */ /* 0x000fe20007ffe1ff */
[----:B0-----:R-:W-:-:S04]  /*0410*/  IMAD.WIDE.U32 R2, R4, 0xc, R2 ;  /* 0x0000000c04027825 */ /* 0x001fc800078e0002 */
[----:B------:R-:W-:Y:S01]  /*0420*/  IMAD R4, R4, 0xc, R17 ;  /* 0x0000000c04047824 */ /* 0x000fe200078e0211 */
[----:B------:R-:W-:-:S03]  /*0430*/  IADD3 R8, P0, PT, R2, 0x8, RZ ;  /* 0x0000000802087810 */ /* 0x000fc60007f1e0ff */
[----:B------:R-:W-:Y:S01]  /*0440*/  VIADD R4, R4, 0x308 ;  /* 0x0000030804047836 */ /* 0x000fe20000000000 */
[----:B------:R-:W-:-:S09]  /*0450*/  IADD3.X R13, PT, PT, RZ, R3, RZ, P0, !PT ;  /* 0x00000003ff0d7210 */ /* 0x000fd200007fe4ff */
.L_x_5:
[----:B------:R-:W-:Y:S01]  /*0460*/  MOV R2, R8 ;  /* 0x0000000800027202 */ /* 0x000fe20000000f00 */
[----:B------:R-:W-:-:S05]  /*0470*/  IMAD.MOV.U32 R3, RZ, RZ, R13 ;  /* 0x000000ffff037224 */ /* 0x000fca00078e000d */
[----:B------:R-:W2:Y:S04]  /*0480*/  LDG.E R5, desc[UR6][R2.64+-0x8] ;  /* 0xfffff80602057981 */ /* 0x000ea8000c1e1900 */
[----:B------:R-:W3:Y:S04]  /*0490*/  LDG.E R9, desc[UR6][R2.64+-0x4] ;  /* 0xfffffc0602097981 */ /* 0x000ee8000c1e1900 */
[----:B------:R-:W4:Y:S01]  /*04a0*/  LDG.E R11, desc[UR6][R2.64] ;  /* 0x00000006020b7981 */ /* 0x000f22000c1e1900 */
[----:B------:R-:W-:Y:S02]  /*04b0*/  IADD3 R0, PT, PT, R0, 0x1, RZ ;  /* 0x0000000100007810 */ /* 0x000fe40007ffe0ff */
[----:B------:R-:W-:-:S02]  /*04c0*/  IADD3 R8, P1, PT, R2, 0xc, RZ ;  /* 0x0000000c02087810 */ /* 0x000fc40007f3e0ff */
[----:B------:R-:W-:Y:S02]  /*04d0*/  ISETP.NE.AND P0, PT, R0, RZ, PT ;  /* 0x000000ff0000720c */ /* 0x000fe40003f05270 */
[----:B------:R-:W-:Y:S01]  /*04e0*/  IADD3.X R13, PT, PT, RZ, R3, RZ, P1, !PT ;  /* 0x00000003ff0d7210 */ /* 0x000fe20000ffe4ff */
[----:B--2---:R-:W-:Y:S04]  /*04f0*/  STS [R4+-0x8], R5 ;  /* 0xfffff80504007388 */ /* 0x004fe80000000800 */
[----:B---3--:R-:W-:Y:S04]  /*0500*/  STS [R4+-0x4], R9 ;  /* 0xfffffc0904007388 */ /* 0x008fe80000000800 */
[----:B----4-:R0:W-:Y:S02]  /*0510*/  STS [R4], R11 ;  /* 0x0000000b04007388 */ /* 0x0101e40000000800 */
[----:B0-----:R-:W-:Y:S01]  /*0520*/  VIADD R4, R4, 0xc ;  /* 0x0000000c04047836 */ /* 0x001fe20000000000 */
[----:B------:R-:W-:Y:S06]  /*0530*/  @P0 BRA `(.L_x_5) ;  /* 0xfffffffc00c80947 */ /* 0x000fec000383ffff */
[----:B------:R-:W-:Y:S05]  /*0540*/  BRA `(.L_x_2) ;  /* 0x00000004002c7947 */ /* 0x000fea0003800000 */
.L_x_1:
[----:B------:R-:W-:-:S13]  /*0550*/  ISETP.GE.AND P0, PT, R2, 0x80, PT ;  /* 0x000000800200780c */ /* 0x000fda0003f06270 */
[----:B------:R-:W-:Y:S05]  /*0560*/  @!P0 BRA `(.L_x_2) ;  /* 0x0000000400248947 */ /* 0x000fea0003800000 */
[----:B------:R-:W-:Y:S01]  /*0570*/  SHF.R.S32.HI R3, RZ, 0x1f, R2 ;  /* 0x0000001fff037819 */ /* 0x000fe20000011402 */
[----:B------:R-:W-:Y:S03]  /*0580*/  BSSY.RECONVERGENT B1, `(.L_x_6) ;  /* 0x0000022000017945 */ /* 0x000fe60003800200 */
[----:B------:R-:W-:-:S04]  /*0590*/  LEA.HI R3, R3, R2, RZ, 0x6 ;  /* 0x0000000203037211 */ /* 0x000fc800078f30ff */
[----:B------:R-:W-:-:S05]  /*05a0*/  SHF.R.S32.HI R3, RZ, 0x6, R3 ;  /* 0x00000006ff037819 */ /* 0x000fca0000011403 */
[----:B------:R-:W-:-:S05]  /*05b0*/  IMAD R4, R3, R4, RZ ;  /* 0x0000000403047224 */ /* 0x000fca00078e02ff */
[----:B------:R-:W-:-:S04]  /*05c0*/  IADD3 R0, PT, PT, R3, R4, RZ ;  /* 0x0000000403007210 */ /* 0x000fc80007ffe0ff */
[----:B------:R-:W-:-:S04]  /*05d0*/  VIADDMNMX R3, R4, 0x1, R0, !PT ;  /* 0x0000000104037846 */ /* 0x000fc80007800100 */
[C---:B------:R-:W-:Y:S01]  /*05e0*/  IADD3 R2, PT, PT, -R4.reuse, R3, RZ ;  /* 0x0000000304027210 */ /* 0x040fe20007ffe1ff */
[----:B------:R-:W-:-:S03]  /*05f0*/  IMAD.IADD R3, R4, 0x1, -R3 ;  /* 0x0000000104037824 */ /* 0x000fc600078e0a03 */
[----:B------:R-:W-:Y:S02]  /*0600*/  LOP3.LUT P1, R5, R2, 0x3, RZ, 0xc0, !PT ;  /* 0x0000000302057812 */ /* 0x000fe4000782c0ff */
[----:B------:R-:W-:Y:S02]  /*0610*/  ISETP.GT.U32.AND P0, PT, R3, -0x4, PT ;  /* 0xfffffffc0300780c */ /* 0x000fe40003f04070 */
[----:B------:R-:W-:-:S09]  /*0620*/  MOV R2, R4 ;  /* 0x0000000400027202 */ /* 0x000fd20000000f00 */
[----:B------:R-:W-:Y:S05]  /*0630*/  @!P1 BRA `(.L_x_7) ;  /* 0x0000000000589947 */ /* 0x000fea0003800000 */
[----:B------:R-:W0:Y:S01]  /*0640*/  LDC.64 R2, c[0x0][0x388] ;  /* 0x0000e200ff027b82 */ /* 0x000e220000000a00 */
[----:B------:R-:W-:-:S05]  /*0650*/  IMAD R8, R4, 0xc, R17 ;  /* 0x0000000c04087824 */ /* 0x000fca00078e0211 */
[----:B------:R-:W-:Y:S01]  /*0660*/  IADD3 R8, PT, PT, R8, 0x308, RZ ;  /* 0x0000030808087810 */ /* 0x000fe20007ffe0ff */
[----:B0-----:R-:W-:-:S03]  /*0670*/  IMAD.WIDE.U32 R2, R4, 0xc, R2 ;  /* 0x0000000c04027825 */ /* 0x001fc600078e0002 */
[----:B------:R-:W-:Y:S02]  /*0680*/  IADD3 R10, P1, PT, R2, 0x8, RZ ;  /* 0x00000008020a7810 */ /* 0x000fe40007f3e0ff */
[----:B------:R-:W-:-:S03]  /*0690*/  IADD3 R2, PT, PT, R4, R5, RZ ;  /* 0x0000000504027210 */ /* 0x000fc60007ffe0ff */
[----:B------:R-:W-:Y:S01]  /*06a0*/  IMAD.X R15, RZ, RZ, R3, P1 ;  /* 0x000000ffff0f7224 */ /* 0x000fe200008e0603 */
[----:B------:R-:W-:-:S07]  /*06b0*/  IADD3 R3, PT, PT, -R5, RZ, RZ ;  /* 0x000000ff05037210 */ /* 0x000fce0007ffe1ff */
.L_x_8:
[----:B------:R-:W-:Y:S01]  /*06c0*/  IMAD.MOV.U32 R4, RZ, RZ, R10 ;  /* 0x000000ffff047224 */ /* 0x000fe200078e000a */
[----:B------:R-:W-:-:S05]  /*06d0*/  MOV R5, R15 ;  /* 0x0000000f00057202 */ /* 0x000fca0000000f00 */
[----:B------:R-:W2:Y:S04]  /*06e0*/  LDG.E R9, desc[UR6][R4.64+-0x8] ;  /* 0xfffff80604097981 */ /* 0x000ea8000c1e1900 */
[----:B------:R-:W3:Y:S04]  /*06f0*/  LDG.E R11, desc[UR6][R4.64+-0x4] ;  /* 0xfffffc06040b7981 */ /* 0x000ee8000c1e1900 */
[----:B------:R-:W4:Y:S01]  /*0700*/  LDG.E R13, desc[UR6][R4.64] ;  /* 0x00000006040d7981 */ /* 0x000f22000c1e1900 */
[----:B------:R-:W-:Y:S02]  /*0710*/  IADD3 R3, PT, PT, R3, 0x1, RZ ;  /* 0x0000000103037810 */ /* 0x000fe40007ffe0ff */
[----:B------:R-:W-:-:S02]  /*0720*/  IADD3 R10, P2, PT, R4, 0xc, RZ ;  /* 0x0000000c040a7810 */ /* 0x000fc40007f5e0ff */
[----:B------:R-:W-:-:S03]  /*0730*/  ISETP.NE.AND P1, PT, R3, RZ, PT ;  /* 0x000000ff0300720c */ /* 0x000fc60003f25270 */
[----:B------:R-:W-:Y:S01]  /*0740*/  IMAD.X R15, RZ, RZ, R5, P2 ;  /* 0x000000ffff0f7224 */ /* 0x000fe200010e0605 */
[----:B--2---:R-:W-:Y:S04]  /*0750*/  STS [R8+-0x8], R9 ;  /* 0xfffff80908007388 */ /* 0x004fe80000000800 */
[----:B---3--:R-:W-:Y:S04]  /*0760*/  STS [R8+-0x4], R11 ;  /* 0xfffffc0b08007388 */ /* 0x008fe80000000800 */
[----:B----4-:R0:W-:Y:S02]  /*0770*/  STS [R8], R13 ;  /* 0x0000000d08007388 */ /* 0x0101e40000000800 */
[----:B0-----:R-:W-:Y:S01]  /*0780*/  IADD3 R8, PT, PT, R8, 0xc, RZ ;  /* 0x0000000c08087810 */ /* 0x001fe20007ffe0ff */
[----:B------:R-:W-:Y:S06]  /*0790*/  @P1 BRA `(.L_x_8) ;  /* 0xfffffffc00c81947 */ /* 0x000fec000383ffff */
.L_x_7:
[----:B------:R-:W-:Y:S05]  /*07a0*/  BSYNC.RECONVERGENT B1 ;  /* 0x0000000000017941 */ /* 0x000fea0003800200 */
.L_x_6:
[----:B------:R-:W-:Y:S05]  /*07b0*/  @P0 BRA `(.L_x_2) ;  /* 0x0000000000900947 */ /* 0x000fea0003800000 */
[----:B------:R-:W0:Y:S01]  /*07c0*/  LDC.64 R4, c[0x0][0x388] ;  /* 0x0000e200ff047b82 */ /* 0x000e220000000a00 */
[----:B------:R-:W-:-:S05]  /*07d0*/  IMAD R3, R2, 0xc, R17 ;  /* 0x0000000c02037824 */ /* 0x000fca00078e0211 */
[----:B------:R-:W-:Y:S01]  /*07e0*/  IADD3 R3, PT, PT, R3, 0x32c, RZ ;  /* 0x0000032c03037810 */ /* 0x000fe20007ffe0ff */
[----:B0-----:R-:W-:-:S03]  /*07f0*/  IMAD.WIDE.U32 R4, R2, 0xc, R4 ;  /* 0x0000000c02047825 */ /* 0x001fc600078e0004 */
[----:B------:R-:W-:-:S05]  /*0800*/  IADD3 R4, P0, PT, R4, 0x18, RZ ;  /* 0x0000001804047810 */ /* 0x000fca0007f1e0ff */
[----:B------:R-:W-:-:S08]  /*0810*/  IMAD.X R5, RZ, RZ, R5, P0 ;  /* 0x000000ffff057224 */ /* 0x000fd000000e0605 */
.L_x_9:
[----:B------:R-:W2:Y:S04]  /*0820*/  LDG.E R8, desc[UR6][R4.64+-0x18] ;  /* 0xffffe80604087981 */ /* 0x000ea8000c1e1900 */
[----:B------:R-:W3:Y:S04]  /*0830*/  LDG.E R10, desc[UR6][R4.64+-0x14] ;  /* 0xffffec06040a7981 */ /* 0x000ee8000c1e1900 */
[----:B------:R-:W4:Y:S04]  /*0840*/  LDG.E R12, desc[UR6][R4.64+-0x10] ;  /* 0xfffff006040c7981 */ /* 0x000f28000c1e1900 */
[----:B------:R-:W5:Y:S04]  /*0850*/  LDG.E R14, desc[UR6][R4.64+-0xc] ;  /* 0xfffff406040e7981 */ /* 0x000f68000c1e1900 */
[----:B------:R-:W5:Y:S04]  /*0860*/  LDG.E R18, desc[UR6][R4.64+-0x8] ;  /* 0xfffff80604127981 */ /* 0x000f68000c1e1900 */
[----:B------:R-:W5:Y:S04]  /*0870*/  LDG.E R20, desc[UR6][R4.64+-0x4] ;  /* 0xfffffc0604147981 */ /* 0x000f68000c1e1900 */
[----:B------:R-:W5:Y:S04]  /*0880*/  LDG.E R22, desc[UR6][R4.64] ;  /* 0x0000000604167981 */ /* 0x000f68000c1e1900 */
[----:B------:R-:W5:Y:S04]  /*0890*/  LDG.E R24, desc[UR6][R4.64+0x4] ;  /* 0x0000040604187981 */ /* 0x000f68000c1e1900 */
[----:B------:R-:W5:Y:S04]  /*08a0*/  LDG.E R26, desc[UR6][R4.64+0x8] ;  /* 0x00000806041a7981 */ /* 0x000f68000c1e1900 */
[----:B------:R-:W5:Y:S04]  /*08b0*/  LDG.E R28, desc[UR6][R4.64+0xc] ;  /* 0x00000c06041c7981 */ /* 0x000f68000c1e1900 */
[----:B------:R-:W5:Y:S04]  /*08c0*/  LDG.E R9, desc[UR6][R4.64+0x10] ;  /* 0x0000100604097981 */ /* 0x000f68000c1e1900 */
[----:B------:R0:W5:Y:S01]  /*08d0*/  LDG.E R11, desc[UR6][R4.64+0x14] ;  /* 0x00001406040b7981 */ /* 0x000162000c1e1900 */
[----:B------:R-:W-:-:S04]  /*08e0*/  IADD3 R2, PT, PT, R2, 0x4, RZ ;  /* 0x0000000402027810 */ /* 0x000fc80007ffe0ff */
[----:B------:R-:W-:Y:S02]  /*08f0*/  ISETP.GE.AND P0, PT, R2, R0, PT ;  /* 0x000000000200720c */ /* 0x000fe40003f06270 */
[----:B0-----:R-:W-:-:S04]  /*0900*/  IADD3 R4, P1, PT, R4, 0x30, RZ ;  /* 0x0000003004047810 */ /* 0x001fc80007f3e0ff */
[----:B------:R-:W-:Y:S01]  /*0910*/  IADD3.X R5, PT, PT, RZ, R5, RZ, P1, !PT ;  /* 0x00000005ff057210 */ /* 0x000fe20000ffe4ff */
[----:B--2---:R-:W-:Y:S04]  /*0920*/  STS [R3+-0x2c], R8 ;  /* 0xffffd40803007388 */ /* 0x004fe80000000800 */
[----:B---3--:R-:W-:Y:S04]  /*0930*/  STS [R3+-0x28], R10 ;  /* 0xffffd80a03007388 */ /* 0x008fe80000000800 */
[----:B----4-:R-:W-:Y:S04]  /*0940*/  STS [R3+-0x24], R12 ;  /* 0xffffdc0c03007388 */ /* 0x010fe80000000800 */
[----:B-----5:R-:W-:Y:S04]  /*0950*/  STS [R3+-0x20], R14 ;  /* 0xffffe00e03007388 */ /* 0x020fe80000000800 */
[----:B------:R-:W-:Y:S04]  /*0960*/  STS [R3+-0x1c], R18 ;  /* 0xffffe41203007388 */ /* 0x000fe80000000800 */
[----:B------:R-:W-:Y:S04]  /*0970*/  STS [R3+-0x18], R20 ;  /* 0xffffe81403007388 */ /* 0x000fe80000000800 */
[----:B------:R-:W-:Y:S04]  /*0980*/  STS [R3+-0x14], R22 ;  /* 0xffffec1603007388 */ /* 0x000fe80000000800 */
[----:B------:R-:W-:Y:S04]  /*0990*/  STS [R3+-0x10], R24 ;  /* 0xfffff01803007388 */ /* 0x000fe80000000800 */
[----:B------:R-:W-:Y:S04]  /*09a0*/  STS [R3+-0xc], R26 ;  /* 0xfffff41a03007388 */ /* 0x000fe80000000800 */
[----:B------:R-:W-:Y:S04]  /*09b0*/  STS [R3+-0x8], R28 ;  /* 0xfffff81c03007388 */ /* 0x000fe80000000800 */
[----:B------:R-:W-:Y:S04]  /*09c0*/  STS [R3+-0x4], R9 ;  /* 0xfffffc0903007388 */ /* 0x000fe80000000800 */
[----:B------:R0:W-:Y:S02]  /*09d0*/  STS [R3], R11 ;  /* 0x0000000b03007388 */ /* 0x0001e40000000800 */
[----:B0-----:R-:W-:Y:S01]  /*09e0*/  VIADD R3, R3, 0x30 ;  /* 0x0000003003037836 */ /* 0x001fe20000000000 */
[----:B------:R-:W-:Y:S06]  /*09f0*/  @!P0 BRA `(.L_x_9) ;  /* 0xfffffffc00888947 */ /* 0x000fec000383ffff */
.L_x_2:
[----:B------:R-:W-:Y:S05]  /*0a00*/  BSYNC.RECONVERGENT B0 ;  /* 0x0000000000007941 */ /* 0x000fea0003800200 */
.L_x_0:
[----:B------:R-:W0:Y:S08]  /*0a10*/  LDC.64 R2, c[0x0][0x398] ;  /* 0x0000e600ff027b82 */ /* 0x000e300000000a00 */
[----:B------:R-:W-:Y:S06]  /*0a20*/  BAR.SYNC.DEFER_BLOCKING 0x0 ;  /* 0x0000000000007b1d */ /* 0x000fec0000010000 */
[----:B0-----:R-:W2:Y:S01]  /*0a30*/  LDG.E R5, desc[UR6][R2.64] ;  /* 0x0000000602057981 */ /* 0x001ea2000c1e1900 */
[----:B------:R-:W-:-:S02]  /*0a40*/  MOV R23, 0xffffffff ;  /* 0xffffffff00177802 */ /* 0x000fc40000000f00 */
[----:B--2---:R-:W-:-:S13]  /*0a50*/  ISETP.GE.AND P0, PT, R5, 0x1, PT ;  /* 0x000000010500780c */ /* 0x004fda0003f06270 */
[----:B------:R-:W-:Y:S05]  /*0a60*/  @!P0 BRA `(.L_x_10) ;  /* 0x0000001400cc8947 */ /* 0x000fea0003800000 */
[----:B------:R0:W1:Y:S01]  /*0a70*/  LDS R3, [R16] ;  /* 0x0000000010037984 */ /* 0x0000620000000800 */
[C---:B------:R-:W-:Y:S01]  /*0a80*/  ISETP.GE.U32.AND P0, PT, R5.reuse, 0x8, PT ;  /* 0x000000080500780c */ /* 0x040fe20003f06070 */
[----:B------:R-:W-:Y:S01]  /*0a90*/  HFMA2 R18, -RZ, RZ, 0, 0 ;  /* 0x00000000ff127431 */ /* 0x000fe200000001ff */
[----:B------:R-:W-:Y:S01]  /*0aa0*/  LOP3.LUT R2, R5, 0x7, RZ, 0xc0, !PT ;  /* 0x0000000705027812 */ /* 0x000fe200078ec0ff */
[----:B------:R0:W2:Y:S01]  /*0ab0*/  LDS R4, [R16+0x4] ;  /* 0x0000040010047984 */ /* 0x0000a20000000800 */
[----:B------:R-:W-:Y:S01]  /*0ac0*/  MOV R20, 0x7f800000 ;  /* 0x7f80000000147802 */ /* 0x000fe20000000f00 */
[----:B------:R-:W-:-:S08]  /*0ad0*/  IMAD.MOV.U32 R23, RZ, RZ, -0x1 ;  /* 0xffffffffff177424 */ /* 0x000fd000078e00ff */
[----:B0-----:R-:W-:Y:S05]  /*0ae0*/  @!P0 BRA `(.L_x_11) ;  /* 0x0000000800e88947 */ /* 0x001fea0003800000 */
[----:B------:R-:W-:Y:S01]  /*0af0*/  IADD3 R19, PT, PT, R17, 0x350, RZ ;  /* 0x0000035011137810 */ /* 0x000fe20007ffe0ff */
[----:B------:R-:W-:Y:S01]  /*0b00*/  IMAD.MOV.U32 R20, RZ, RZ, 0x7f800000 ;  /* 0x7f800000ff147424 */ /* 0x000fe200078e00ff */
[----:B------:R-:W-:Y:S02]  /*0b10*/  LOP3.LUT R18, R5, 0x7ffffff8, RZ, 0xc0, !PT ;  /* 0x7ffffff805127812 */ /* 0x000fe400078ec0ff */
[----:B------:R-:W-:Y:S02]  /*0b20*/  MOV R23, 0xffffffff ;  /* 0xffffffff00177802 */ /* 0x000fe40000000f00 */
[----:B------:R-:W-:-:S07]  /*0b30*/  MOV R21, RZ ;  /* 0x000000ff00157202 */ /* 0x000fce0000000f00 */
.L_x_36:
[----:B------:R-:W2:Y:S01]  /*0b40*/  LDS.128 R8, [R19+-0x50] ;  /* 0xffffb00013087984 */ /* 0x000ea20000000c00 */
[----:B------:R-:W-:Y:S01]  /*0b50*/  BSSY.RECONVERGENT B0, `(.L_x_12) ;  /* 0x0000012000007945 */ /* 0x000fe20003800200 */
[----:B--2---:R-:W-:Y:S01]  /*0b60*/  FADD R9, R4, -R9 ;  /* 0x8000000904097221 */ /* 0x004fe20000000000 */
[----:B-1----:R-:W-:-:S03]  /*0b70*/  FADD R8, R3, -R8 ;  /* 0x8000000803087221 */ /* 0x002fc60000000000 */
[----:B------:R-:W-:-:S04]  /*0b80*/  FMUL R9, R9, R9 ;  /* 0x0000000909097220 */ /* 0x000fc80000400000 */
[----:B------:R-:W-:-:S04]  /*0b90*/  FFMA R10, R8, R8, R9 ;  /* 0x00000008080a7223 */ /* 0x000fc80000000009 */
[----:B------:R-:W-:Y:S01]  /*0ba0*/  VIADD R0, R10, 0xf3000000 ;  /* 0xf30000000a007836 */ /* 0x000fe20000000000 */
[----:B------:R0:W1:Y:S04]  /*0bb0*/  MUFU.RSQ R13, R10 ;  /* 0x0000000a000d7308 */ /* 0x0000680000001400 */
[----:B------:R-:W-:-:S13]  /*0bc0*/  ISETP.GT.U32.AND P0, PT, R0, 0x727fffff, PT ;  /* 0x727fffff0000780c */ /* 0x000fda0003f04070 */
[----:B01----:R-:W-:Y:S05]  /*0bd0*/  @!P0 BRA `(.L_x_13) ;  /* 0x0000000000148947 */ /* 0x003fea0003800000 */
[----:B------:R-:W-:Y:S02]  /*0be0*/  MOV R0, R10 ;  /* 0x0000000a00007202 */ /* 0x000fe40000000f00 */
[----:B------:R-:W-:-:S07]  /*0bf0*/  MOV R8, 0xc10 ;  /* 0x00000c1000087802 */ /* 0x000fce0000000f00 */
[----:B------:R-:W-:Y:S05]  /*0c00*/  CALL.REL.NOINC `($__internal_0_$__cuda_sm20_sqrt_rn_f32_slowpath) ;  /* 0x0000001400807944 */ /* 0x000fea0003c00000 */
[----:B------:R-:W-:Y:S01]  /*0c10*/  MOV R9, R13 ;  /* 0x0000000d00097202 */ /* 0x000fe20000000f00 */
[----:B------:R-:W-:Y:S06]  /*0c20*/  BRA `(.L_x_14) ;  /* 0x0000000000107947 */ /* 0x000fec0003800000 */
.L_x_13:
[----:B------:R-:W-:Y:S01]  /*0c30*/  FMUL.FTZ R9, R10, R13 ;  /* 0x0000000d0a097220 */ /* 0x000fe20000410000 */
[----:B------:R-:W-:-:S03]  /*0c40*/  FMUL.FTZ R8, R13, 0.5 ;  /* 0x3f0000000d087820 */ /* 0x000fc60000410000 */
[----:B------:R-:W-:-:S04]  /*0c50*/  FFMA R0, -R9, R9, R10 ;  /* 0x0000000909007223 */ /* 0x000fc8000000010a */
[----:B------:R-:W-:-:S07]  /*0c60*/  FFMA R9, R0, R8, R9 ;  /* 0x0000000800097223 */ /* 0x000fce0000000009 */
.L_x_14:
[----:B------:R-:W-:Y:S05]  /*0c70*/  BSYNC.RECONVERGENT B0 ;  /* 0x0000000000007941 */ /* 0x000fea0003800200 */
.L_x_12:
[----:B------:R-:W0:Y:S01]  /*0c80*/  LDS.128 R12, [R19+-0x40] ;  /* 0xffffc000130c7984 */ /* 0x000e220000000c00 */
[----:B------:R-:W-:Y:S01]  /*0c90*/  FADD R11, R3, -R11 ;  /* 0x8000000b030b7221 */ /* 0x000fe20000000000 */
[----:B------:R-:W-:Y:S01]  /*0ca0*/  FSETP.GEU.AND P0, PT, R9, R20, PT ;  /* 0x000000140900720b */ /* 0x000fe20003f0e000 */
[----:B------:R-:W-:Y:S03]  /*0cb0*/  BSSY.RECONVERGENT B0, `(.L_x_15) ;  /* 0x0000012000007945 */ /* 0x000fe60003800200 */
[----:B------:R-:W-:Y:S01]  /*0cc0*/  SEL R22, R21, R23, !P0 ;  /* 0x0000001715167207 */ /* 0x000fe20004000000 */
[----:B0-----:R-:W-:-:S04]  /*0cd0*/  FADD R12, R4, -R12 ;  /* 0x8000000c040c7221 */ /* 0x001fc80000000000 */
[----:B------:R-:W-:-:S04]  /*0ce0*/  FMUL R12, R12, R12 ;  /* 0x0000000c0c0c7220 */ /* 0x000fc80000400000 */
[----:B------:R-:W-:Y:S01]  /*0cf0*/  FFMA R12, R11, R11, R12 ;  /* 0x0000000b0b0c7223 */ /* 0x000fe2000000000c */
[----:B------:R-:W-:-:S03]  /*0d00*/  FSEL R11, R9, R20, !P0 ;  /* 0x00000014090b7208 */ /* 0x000fc60004000000 */
[----:B------:R-:W-:Y:S01]  /*0d10*/  VIADD R0, R12, 0xf3000000 ;  /* 0xf30000000c007836 */ /* 0x000fe20000000000 */
[----:B------:R0:W1:Y:S04]  /*0d20*/  MUFU.RSQ R25, R12 ;  /* 0x0000000c00197308 */ /* 0x0000680000001400 */
[----:B------:R-:W-:-:S13]  /*0d30*/  ISETP.GT.U32.AND P1, PT, R0, 0x727fffff, PT ;  /* 0x727fffff0000780c */ /* 0x000fda0003f24070 */
[----:B01----:R-:W-:Y:S05]  /*0d40*/  @!P1 BRA `(.L_x_16) ;  /* 0x0000000000109947 */ /* 0x003fea0003800000 */
[----:B------:R-:W-:Y:S02]  /*0d50*/  MOV R0, R12 ;  /* 0x0000000c00007202 */ /* 0x000fe40000000f00 */
[----:B------:R-:W-:-:S07]  /*0d60*/  MOV R8, 0xd80 ;  /* 0x00000d8000087802 */ /* 0x000fce0000000f00 */
[----:B------:R-:W-:Y:S05]  /*0d70*/  CALL.REL.NOINC `($__internal_0_$__cuda_sm20_sqrt_rn_f32_slowpath) ;  /* 0x0000001400247944 */ /* 0x000fea0003c00000 */
[----:B------:R-:W-:Y:S05]  /*0d80*/  BRA `(.L_x_17) ;  /* 0x0000000000107947 */ /* 0x000fea0003800000 */
.L_x_16:
[----:B------:R-:W-:Y:S01]  /*0d90*/  FMUL.FTZ R13, R12, R25 ;  /* 0x000000190c0d7220 */ /* 0x000fe20000410000 */
[----:B------:R-:W-:-:S03]  /*0da0*/  FMUL.FTZ R8, R25, 0.5 ;  /* 0x3f00000019087820 */ /* 0x000fc60000410000 */
[----:B------:R-:W-:-:S04]  /*0db0*/  FFMA R0, -R13, R13, R12 ;  /* 0x0000000d0d007223 */ /* 0x000fc8000000010c */
[----:B------:R-:W-:-:S07]  /*0dc0*/  FFMA R13, R0, R8, R13 ;  /* 0x00000008000d7223 */ /* 0x000fce000000000d */
.L_x_17:
[----:B------:R-:W-:Y:S05]  /*0dd0*/  BSYNC.RECONVERGENT B0 ;  /* 0x0000000000007941 */ /* 0x000fea0003800200 */
.L_x_15:
[----:B------:R0:W1:Y:S01]  /*0de0*/  LDS R20, [R19+-0x2c] ;  /* 0xffffd40013147984 */ /* 0x0000620000000800 */
[----:B------:R-:W-:Y:S01]  /*0df0*/  FADD R15, R4, -R15 ;  /* 0x8000000f040f7221 */ /* 0x000fe20000000000 */
[----:B------:R-:W-:Y:S01]  /*0e00*/  FADD R14, R3, -R14 ;  /* 0x8000000e030e7221 */ /* 0x000fe20000000000 */
[----:B------:R-:W-:Y:S01]  /*0e10*/  FSETP.GEU.AND P0, PT, R13, R11, PT ;  /* 0x0000000b0d00720b */ /* 0x000fe20003f0e000 */
[----:B------:R0:W2:Y:S01]  /*0e20*/  LDS R23, [R19+-0x28] ;  /* 0xffffd80013177984 */ /* 0x0000a20000000800 */
[----:B------:R-:W-:Y:S01]  /*0e30*/  FMUL R15, R15, R15 ;  /* 0x0000000f0f0f7220 */ /* 0x000fe20000400000 */
[----:B------:R-:W-:Y:S01]  /*0e40*/  BSSY.RECONVERGENT B0, `(.L_x_18) ;  /* 0x0000010000007945 */ /* 0x000fe20003800200 */
[----:B------:R-:W-:Y:S02]  /*0e50*/  FSEL R11, R13, R11, !P0 ;  /* 0x0000000b0d0b7208 */ /* 0x000fe40004000000 */
[----:B------:R-:W-:-:S04]  /*0e60*/  FFMA R14, R14, R14, R15 ;  /* 0x0000000e0e0e7223 */ /* 0x000fc8000000000f */
[----:B------:R0:W3:Y:S01]  /*0e70*/  MUFU.RSQ R9, R14 ;  /* 0x0000000e00097308 */ /* 0x0000e20000001400 */
[----:B------:R-:W-:Y:S02]  /*0e80*/  IADD3 R0, PT, PT, R14, -0xd000000, RZ ;  /* 0xf30000000e007810 */ /* 0x000fe40007ffe0ff */
[----:B------:R-:W-:Y:S02]  /*0e90*/  @!P0 VIADD R22, R21, 0x1 ;  /* 0x0000000115168836 */ /* 0x000fe40000000000 */
[----:B------:R-:W-:-:S13]  /*0ea0*/  ISETP.GT.U32.AND P1, PT, R0, 0x727fffff, PT ;  /* 0x727fffff0000780c */ /* 0x000fda0003f24070 */
[----:B0--3--:R-:W-:Y:S05]  /*0eb0*/  @!P1 BRA `(.L_x_19) ;  /* 0x0000000000109947 */ /* 0x009fea0003800000 */
[----:B------:R-:W-:Y:S02]  /*0ec0*/  MOV R0, R14 ;  /* 0x0000000e00007202 */ /* 0x000fe40000000f00 */
[----:B------:R-:W-:-:S07]  /*0ed0*/  MOV R8, 0xef0 ;  /* 0x00000ef000087802 */ /* 0x000fce0000000f00 */
[----:B-12---:R-:W-:Y:S05]  /*0ee0*/  CALL.REL.NOINC `($__internal_0_$__cuda_sm20_sqrt_rn_f32_slowpath) ;  /* 0x0000001000c87944 */ /* 0x006fea0003c00000 */
[----:B------:R-:W-:Y:S05]  /*0ef0*/  BRA `(.L_x_20) ;  /* 0x0000000000107947 */ /* 0x000fea0003800000 */
.L_x_19:
[----:B------:R-:W-:Y:S01]  /*0f00*/  FMUL.FTZ R13, R14, R9 ;  /* 0x000000090e0d7220 */ /* 0x000fe20000410000 */
[----:B------:R-:W-:-:S03]  /*0f10*/  FMUL.FTZ R8, R9, 0.5 ;  /* 0x3f00000009087820 */ /* 0x000fc60000410000 */
[----:B------:R-:W-:-:S04]  /*0f20*/  FFMA R0, -R13, R13, R14 ;  /* 0x0000000d0d007223 */ /* 0x000fc8000000010e */
[----:B------:R-:W-:-:S07]  /*0f30*/  FFMA R13, R0, R8, R13 ;  /* 0x00000008000d7223 */ /* 0x000fce000000000d */
.L_x_20:
[----:B------:R-:W-:Y:S05]  /*0f40*/  BSYNC.RECONVERGENT B0 ;  /* 0x0000000000007941 */ /* 0x000fea0003800200 */
.L_x_18:
[----:B--2---:R-:W-:Y:S01]  /*0f50*/  FADD R23, R4, -R23 ;  /* 0x8000001704177221 */ /* 0x004fe20000000000 */
[----:B-1----:R-:W-:Y:S01]  /*0f60*/  FADD R20, R3, -R20 ;  /* 0x8000001403147221 */ /* 0x002fe20000000000 */
[----:B------:R-:W-:Y:S01]  /*0f70*/  FSETP.GEU.AND P0, PT, R13, R11, PT ;  /* 0x0000000b0d00720b */ /* 0x000fe20003f0e000 */
[----:B------:R-:W-:Y:S01]  /*0f80*/  BSSY.RECONVERGENT B0, `(.L_x_21) ;  /* 0x0000010000007945 */ /* 0x000fe20003800200 */
[----:B------:R-:W-:-:S04]  /*0f90*/  FMUL R23, R23, R23 ;  /* 0x0000001717177220 */ /* 0x000fc80000400000 */
[----:B------:R-:W-:Y:S01]  /*0fa0*/  FFMA R0, R20, R20, R23 ;  /* 0x0000001414007223 */ /* 0x000fe20000000017 */
[----:B------:R-:W-:-:S03]  /*0fb0*/  FSEL R20, R13, R11, !P0 ;  /* 0x0000000b0d147208 */ /* 0x000fc60004000000 */
[----:B------:R0:W1:Y:S01]  /*0fc0*/  MUFU.RSQ R9, R0 ;  /* 0x0000000000097308 */ /* 0x0000620000001400 */
[----:B------:R-:W-:Y:S02]  /*0fd0*/  IADD3 R8, PT, PT, R0, -0xd000000, RZ ;  /* 0xf300000000087810 */ /* 0x000fe40007ffe0ff */
[----:B------:R-:W-:Y:S02]  /*0fe0*/  @!P0 VIADD R22, R21, 0x2 ;  /* 0x0000000215168836 */ /* 0x000fe40000000000 */
[----:B------:R-:W-:-:S13]  /*0ff0*/  ISETP.GT.U32.AND P1, PT, R8, 0x727fffff, PT ;  /* 0x727fffff0800780c */ /* 0x000fda0003f24070 */
[----:B01----:R-:W-:Y:S05]  /*1000*/  @!P1 BRA `(.L_x_22) ;  /* 0x00000000000c9947 */ /* 0x003fea0003800000 */
[----:B------:R-:W-:-:S07]  /*1010*/  MOV R8, 0x1030 ;  /* 0x0000103000087802 */ /* 0x000fce0000000f00 */
[----:B------:R-:W-:Y:S05]  /*1020*/  CALL.REL.NOINC `($__internal_0_$__cuda_sm20_sqrt_rn_f32_slowpath) ;  /* 0x0000001000787944 */ /* 0x000fea0003c00000 */
[----:B------:R-:W-:Y:S05]  /*1030*/  BRA `(.L_x_23) ;  /* 0x0000000000107947 */ /* 0x000fea0003800000 */
.L_x_22:
[----:B------:R-:W-:Y:S01]  /*1040*/  FMUL.FTZ R13, R0, R9 ;  /* 0x00000009000d7220 */ /* 0x000fe20000410000 */
[----:B------:R-:W-:-:S03]  /*1050*/  FMUL.FTZ R8, R9, 0.5 ;  /* 0x3f00000009087820 */ /* 0x000fc60000410000 */
[----:B------:R-:W-:-:S04]  /*1060*/  FFMA R0, -R13, R13, R0 ;  /* 0x0000000d0d007223 */ /* 0x000fc80000000100 */
[----:B------:R-:W-:-:S07]  /*1070*/  FFMA R13, R0, R8, R13 ;  /* 0x00000008000d7223 */ /* 0x000fce000000000d */
.L_x_23:
[----:B------:R-:W-:Y:S05]  /*1080*/  BSYNC.RECONVERGENT B0 ;  /* 0x0000000000007941 */ /* 0x000fea0003800200 */
.L_x_21:
[----:B------:R-:W0:Y:S01]  /*1090*/  LDS.128 R8, [R19+-0x20] ;  /* 0xffffe00013087984 */ /* 0x000e220000000c00 */
[CC--:B------:R-:W-:Y:S01]  /*10a0*/  FSETP.GEU.AND P0, PT, R13.reuse, R20.reuse, PT ;  /* 0x000000140d00720b */ /* 0x0c0fe20003f0e000 */
[----:B------:R-:W-:Y:S03]  /*10b0*/  BSSY.RECONVERGENT B0, `(.L_x_24) ;  /* 0x0000014000007945 */ /* 0x000fe60003800200 */
[----:B------:R-:W-:-:S09]  /*10c0*/  FSEL R20, R13, R20, !P0 ;  /* 0x000000140d147208 */ /* 0x000fd20004000000 */
[----:B------:R-:W-:Y:S01]  /*10d0*/  @!P0 IADD3 R22, PT, PT, R21, 0x3, RZ ;  /* 0x0000000315168810 */ /* 0x000fe20007ffe0ff */
[----:B0-----:R-:W-:Y:S01]  /*10e0*/  FADD R9, R4, -R9 ;  /* 0x8000000904097221 */ /* 0x001fe20000000000 */
[----:B------:R-:W-:-:S03]  /*10f0*/  FADD R8, R3, -R8 ;  /* 0x8000000803087221 */ /* 0x000fc60000000000 */
[----:B------:R-:W-:-:S04]  /*1100*/  FMUL R9, R9, R9 ;  /* 0x0000000909097220 */ /* 0x000fc80000400000 */
[----:B------:R-:W-:-:S04]  /*1110*/  FFMA R10, R8, R8, R9 ;  /* 0x00000008080a7223 */ /* 0x000fc80000000009 */
[----:B------:R0:W1:Y:S01]  /*1120*/  MUFU.RSQ R15, R10 ;  /* 0x0000000a000f7308 */ /* 0x0000620000001400 */
[----:B------:R-:W-:-:S04]  /*1130*/  IADD3 R0, PT, PT, R10, -0xd000000, RZ ;  /* 0xf30000000a007810 */ /* 0x000fc80007ffe0ff */
[----:B------:R-:W-:-:S13]  /*1140*/  ISETP.GT.U32.AND P1, PT, R0, 0x727fffff, PT ;  /* 0x727fffff0000780c */ /* 0x000fda0003f24070 */
[----:B01----:R-:W-:Y:S05]  /*1150*/  @!P1 BRA `(.L_x_25) ;  /* 0x0000000000149947 */ /* 0x003fea0003800000 */
[----:B------:R-:W-:Y:S01]  /*1160*/  IMAD.MOV.U32 R0, RZ, RZ, R10 ;  /* 0x000000ffff007224 */ /* 0x000fe200078e000a */
[----:B------:R-:W-:-:S07]  /*1170*/  MOV R8, 0x1190 ;  /* 0x0000119000087802 */ /* 0x000fce0000000f00 */
[----:B------:R-:W-:Y:S05]  /*1180*/  CALL.REL.NOINC `($__internal_0_$__cuda_sm20_sqrt_rn_f32_slowpath) ;  /* 0x0000001000207944 */ /* 0x000fea0003c00000 */
[----:B------:R-:W-:Y:S01]  /*1190*/  MOV R9, R13 ;  /* 0x0000000d00097202 */ /* 0x000fe20000000f00 */
[----:B------:R-:W-:Y:S06]  /*11a0*/  BRA `(.L_x_26) ;  /* 0x0000000000107947 */ /* 0x000fec0003800000 */
.L_x_25:
[----:B------:R-:W-:Y:S01]  /*11b0*/  FMUL.FTZ R9, R10, R15 ;  /* 0x0000000f0a097220 */ /* 0x000fe20000410000 */
[----:B------:R-:W-:-:S03]  /*11c0*/  FMUL.FTZ R8, R15, 0.5 ;  /* 0x3f0000000f087820 */ /* 0x000fc60000410000 */
[----:B------:R-:W-:-:S04]  /*11d0*/  FFMA R0, -R9, R9, R10 ;  /* 0x0000000909007223 */ /* 0x000fc8000000010a */
[----:B------:R-:W-:-:S07]  /*11e0*/  FFMA R9, R0, R8, R9 ;  /* 0x0000000800097223 */ /* 0x000fce0000000009 */
.L_x_26:
[----:B------:R-:W-:Y:S05]  /*11f0*/  BSYNC.RECONVERGENT B0 ;  /* 0x0000000000007941 */ /* 0x000fea0003800200 */
.L_x_24:
[----:B------:R-:W0:Y:S01]  /*1200*/  LDS.128 R12, [R19+-0x10] ;  /* 0xfffff000130c7984 */ /* 0x000e220000000c00 */
[----:B------:R-:W-:Y:S01]  /*1210*/  FADD R11, R3, -R11 ;  /* 0x8000000b030b7221 */ /* 0x000fe20000000000 */
[CC--:B------:R-:W-:Y:S01]  /*1220*/  FSETP.GEU.AND P0, PT, R9.reuse, R20.reuse, PT ;  /* 0x000000140900720b */ /* 0x0c0fe20003f0e000 */
[----:B------:R-:W-:Y:S03]  /*1230*/  BSSY.RECONVERGENT B0, `(.L_x_27) ;  /* 0x0000012000007945 */ /* 0x000fe60003800200 */
[----:B------:R-:W-:-:S09]  /*1240*/  FSEL R20, R9, R20, !P0 ;  /* 0x0000001409147208 */ /* 0x000fd20004000000 */
[----:B------:R-:W-:Y:S02]  /*1250*/  @!P0 VIADD R22, R21, 0x4 ;  /* 0x0000000415168836 */ /* 0x000fe40000000000 */
[----:B0-----:R-:W-:-:S04]  /*1260*/  FADD R12, R4, -R12 ;  /* 0x8000000c040c7221 */ /* 0x001fc80000000000 */
[----:B------:R-:W-:-:S04]  /*1270*/  FMUL R12, R12, R12 ;  /* 0x0000000c0c0c7220 */ /* 0x000fc80000400000 */
[----:B------:R-:W-:-:S04]  /*1280*/  FFMA R12, R11, R11, R12 ;  /* 0x0000000b0b0c7223 */ /* 0x000fc8000000000c */
[----:B------:R0:W1:Y:S01]  /*1290*/  MUFU.RSQ R11, R12 ;  /* 0x0000000c000b7308 */ /* 0x0000620000001400 */
[----:B------:R-:W-:-:S04]  /*12a0*/  IADD3 R0, PT, PT, R12, -0xd000000, RZ ;  /* 0xf30000000c007810 */ /* 0x000fc80007ffe0ff */
[----:B------:R-:W-:-:S13]  /*12b0*/  ISETP.GT.U32.AND P1, PT, R0, 0x727fffff, PT ;  /* 0x727fffff0000780c */ /* 0x000fda0003f24070 */
[----:B01----:R-:W-:Y:S05]  /*12c0*/  @!P1 BRA `(.L_x_28) ;  /* 0x0000000000109947 */ /* 0x003fea0003800000 */
[----:B------:R-:W-:Y:S02]  /*12d0*/  MOV R0, R12 ;  /* 0x0000000c00007202 */ /* 0x000fe40000000f00 */
[----:B------:R-:W-:-:S07]  /*12e0*/  MOV R8, 0x1300 ;  /* 0x0000130000087802 */ /* 0x000fce0000000f00 */
[----:B------:R-:W-:Y:S05]  /*12f0*/  CALL.REL.NOINC `($__internal_0_$__cuda_sm20_sqrt_rn_f32_slowpath) ;  /* 0x0000000c00c47944 */ /* 0x000fea0003c00000 */
[----:B------:R-:W-:Y:S05]  /*1300*/  BRA `(.L_x_29) ;  /* 0x0000000000107947 */ /* 0x000fea0003800000 */
.L_x_28:
[----:B------:R-:W-:Y:S01]  /*1310*/  FMUL.FTZ R13, R12, R11 ;  /* 0x0000000b0c0d7220 */ /* 0x000fe20000410000 */
[----:B------:R-:W-:-:S03]  /*1320*/  FMUL.FTZ R8, R11, 0.5 ;  /* 0x3f0000000b087820 */ /* 0x000fc60000410000 */
[----:B------:R-:W-:-:S04]  /*1330*/  FFMA R0, -R13, R13, R12 ;  /* 0x0000000d0d007223 */ /* 0x000fc8000000010c */
[----:B------:R-:W-:-:S07]  /*1340*/  FFMA R13, R0, R8, R13 ;  /* 0x00000008000d7223 */ /* 0x000fce000000000d */
.L_x_29:
[----:B------:R-:W-:Y:S05]  /*1350*/  BSYNC.RECONVERGENT B0 ;  /* 0x0000000000007941 */ /* 0x000fea0003800200 */
.L_x_27:
[----:B------:R0:W1:Y:S01]  /*1360*/  LDS R26, [R19+0x4] ;  /* 0x00000400131a7984 */ /* 0x0000620000000800 */
[----:B------:R-:W-:Y:S01]  /*1370*/  FADD R15, R4, -R15 ;  /* 0x8000000f040f7221 */ /* 0x000fe20000000000 */
[----:B------:R-:W-:Y:S01]  /*1380*/  FADD R14, R3, -R14 ;  /* 0x8000000e030e7221 */ /* 0x000fe20000000000 */
[-C--:B------:R-:W-:Y:S01]  /*1390*/  FSETP.GEU.AND P0, PT, R13, R20.reuse, PT ;  /* 0x000000140d00720b */ /* 0x080fe20003f0e000 */
[----:B------:R0:W2:Y:S01]  /*13a0*/  LDS R11, [R19+0x8] ;  /* 0x00000800130b7984 */ /* 0x0000a20000000800 */
        /* <DEDUP_REMOVED lines=13> */
.L_x_31:
[----:B------:R-:W-:Y:S01]  /*1480*/  FMUL.FTZ R13, R14, R9 ;  /* 0x000000090e0d7220 */ /* 0x000fe20000410000 */
[----:B------:R-:W-:-:S03]  /*1490*/  FMUL.FTZ R8, R9, 0.5 ;  /* 0x3f00000009087820 */ /* 0x000fc60000410000 */
[----:B------:R-:W-:-:S04]  /*14a0*/  FFMA R0, -R13, R13, R14 ;  /* 0x0000000d0d007223 */ /* 0x000fc8000000010e */
[----:B------:R-:W-:-:S07]  /*14b0*/  FFMA R13, R0, R8, R13 ;  /* 0x00000008000d7223 */ /* 0x000fce000000000d */
.L_x_32:
[----:B------:R-:W-:Y:S05]  /*14c0*/  BSYNC.RECONVERGENT B0 ;  /* 0x0000000000007941 */ /* 0x000fea0003800200 */
.L_x_30:
[----:B--2---:R-:W-:Y:S01]  /*14d0*/  FADD R11, R4, -R11 ;  /* 0x8000000b040b7221 */ /* 0x004fe20000000000 */
[----:B-1----:R-:W-:Y:S01]  /*14e0*/  FADD R26, R3, -R26 ;  /* 0x8000001a031a7221 */ /* 0x002fe20000000000 */
[-C--:B------:R-:W-:Y:S01]  /*14f0*/  FSETP.GEU.AND P0, PT, R13, R20.reuse, PT ;  /* 0x000000140d00720b */ /* 0x080fe20003f0e000 */
[----:B------:R-:W-:Y:S01]  /*1500*/  BSSY.RECONVERGENT B0, `(.L_x_33) ;  /* 0x0000010000007945 */ /* 0x000fe20003800200 */
[----:B------:R-:W-:Y:S02]  /*1510*/  FMUL R11, R11, R11 ;  /* 0x0000000b0b0b7220 */ /* 0x000fe40000400000 */
[----:B------:R-:W-:Y:S02]  /*1520*/  FSEL R20, R13, R20, !P0 ;  /* 0x000000140d147208 */ /* 0x000fe40004000000 */
[----:B------:R-:W-:-:S04]  /*1530*/  FFMA R0, R26, R26, R11 ;  /* 0x0000001a1a007223 */ /* 0x000fc8000000000b */
        /* <DEDUP_REMOVED lines=8> */
.L_x_34:
[----:B------:R-:W-:Y:S01]  /*15c0*/  FMUL.FTZ R13, R0, R9 ;  /* 0x00000009000d7220 */ /* 0x000fe20000410000 */
[----:B------:R-:W-:-:S03]  /*15d0*/  FMUL.FTZ R8, R9, 0.5 ;  /* 0x3f00000009087820 */ /* 0x000fc60000410000 */
[----:B------:R-:W-:-:S04]  /*15e0*/  FFMA R0, -R13, R13, R0 ;  /* 0x0000000d0d007223 */ /* 0x000fc80000000100 */
[----:B------:R-:W-:-:S07]  /*15f0*/  FFMA R13, R0, R8, R13 ;  /* 0x00000008000d7223 */ /* 0x000fce000000000d */
.L_x_35:
[----:B------:R-:W-:Y:S05]  /*1600*/  BSYNC.RECONVERGENT B0 ;  /* 0x0000000000007941 */ /* 0x000fea0003800200 */
.L_x_33:
[----:B------:R-:W-:Y:S01]  /*1610*/  FSETP.GEU.AND P0, PT, R13, R20, PT ;  /* 0x000000140d00720b */ /* 0x000fe20003f0e000 */
[----:B------:R-:W-:-:S03]  /*1620*/  VIADD R19, R19, 0x60 ;  /* 0x0000006013137836 */ /* 0x000fc60000000000 */
[----:B------:R-:W-:-:S09]  /*1630*/  FSEL R20, R13, R20, !P0 ;  /* 0x000000140d147208 */ /* 0x000fd20004000000 */
[C---:B------:R-:W-:Y:S02]  /*1640*/  @!P0 IADD3 R22, PT, PT, R21.reuse, 0x7, RZ ;  /* 0x0000000715168810 */ /* 0x040fe40007ffe0ff */
[----:B------:R-:W-:Y:S02]  /*1650*/  IADD3 R21, PT, PT, R21, 0x8, RZ ;  /* 0x0000000815157810 */ /* 0x000fe40007ffe0ff */
[----:B------:R-:W-:Y:S02]  /*1660*/  MOV R23, R22 ;  /* 0x0000001600177202 */ /* 0x000fe40000000f00 */
[----:B------:R-:W-:-:S13]  /*1670*/  ISETP.NE.AND P1, PT, R21, R18, PT ;  /* 0x000000121500720c */ /* 0x000fda0003f25270 */
[----:B------:R-:W-:Y:S05]  /*1680*/  @P1 BRA `(.L_x_36) ;  /* 0xfffffff4002c1947 */ /* 0x000fea000383ffff */
.L_x_11:
[----:B------:R-:W-:-:S13]  /*1690*/  ISETP.NE.AND P0, PT, R2, RZ, PT ;  /* 0x000000ff0200720c */ /* 0x000fda0003f05270 */
[----:B------:R-:W-:Y:S05]  /*16a0*/  @!P0 BRA `(.L_x_10) ;  /* 0x0000000800bc8947 */ /* 0x000fea0003800000 */
[----:B------:R-:W-:Y:S02]  /*16b0*/  ISETP.GE.U32.AND P0, PT, R2, 0x4, PT ;  /* 0x000000040200780c */ /* 0x000fe40003f06070 */
[----:B------:R-:W-:-:S11]  /*16c0*/  LOP3.LUT R15, R5, 0x3, RZ, 0xc0, !PT ;  /* 0x00000003050f7812 */ /* 0x000fd600078ec0ff */
[----:B------:R-:W-:Y:S05]  /*16d0*/  @!P0 BRA `(.L_x_37) ;  /* 0x00000004007c8947 */ /* 0x000fea0003800000 */
[----:B------:R-:W-:Y:S01]  /*16e0*/  IMAD R2, R18, 0xc, R17 ;  /* 0x0000000c12027824 */ /* 0x000fe200078e0211 */
[----:B------:R-:W-:Y:S04]  /*16f0*/  BSSY.RECONVERGENT B0, `(.L_x_38) ;  /* 0x0000012000007945 */ /* 0x000fe80003800200 */
[----:B------:R-:W2:Y:S02]  /*1700*/  LDS.64 R8, [R2+0x300] ;  /* 0x0003000002087984 */ /* 0x000ea40000000a00 */
[----:B--2---:R-:W-:Y:S01]  /*1710*/  FADD R9, R4, -R9 ;  /* 0x8000000904097221 */ /* 0x004fe20000000000 */
[----:B-1----:R-:W-:-:S03]  /*1720*/  FADD R8, R3, -R8 ;  /* 0x8000000803087221 */ /* 0x002fc60000000000 */
        /* <DEDUP_REMOVED lines=9> */
[----:B------:R-:W-:Y:S05]  /*17c0*/  BRA `(.L_x_40) ;  /* 0x0000000000107947 */ /* 0x000fea0003800000 */
.L_x_39:
[----:B------:R-:W-:Y:S01]  /*17d0*/  FMUL.FTZ R13, R10, R9 ;  /* 0x000000090a0d7220 */ /* 0x000fe20000410000 */
[----:B------:R-:W-:-:S03]  /*17e0*/  FMUL.FTZ R8, R9, 0.5 ;  /* 0x3f00000009087820 */ /* 0x000fc60000410000 */
[----:B------:R-:W-:-:S04]  /*17f0*/  FFMA R0, -R13, R13, R10 ;  /* 0x0000000d0d007223 */ /* 0x000fc8000000010a */
[----:B------:R-:W-:-:S07]  /*1800*/  FFMA R13, R0, R8, R13 ;  /* 0x00000008000d7223 */ /* 0x000fce000000000d */
.L_x_40:
[----:B------:R-:W-:Y:S05]  /*1810*/  BSYNC.RECONVERGENT B0 ;  /* 0x0000000000007941 */ /* 0x000fea0003800200 */
.L_x_38:
[----:B------:R-:W0:Y:S01]  /*1820*/  LDS R9, [R2+0x310] ;  /* 0x0003100002097984 */ /* 0x000e220000000800 */
[CC--:B------:R-:W-:Y:S01]  /*1830*/  FSETP.GEU.AND P0, PT, R13.reuse, R20.reuse, PT ;  /* 0x000000140d00720b */ /* 0x0c0fe20003f0e000 */
[----:B------:R-:W-:Y:S01]  /*1840*/  BSSY.RECONVERGENT B0, `(.L_x_41) ;  /* 0x0000015000007945 */ /* 0x000fe20003800200 */
[C---:B------:R-:W-:Y:S01]  /*1850*/  IADD3 R11, PT, PT, R18.reuse, 0x1, RZ ;  /* 0x00000001120b7810 */ /* 0x040fe20007ffe0ff */
[----:B------:R-:W1:Y:S01]  /*1860*/  LDS R0, [R2+0x30c] ;  /* 0x00030c0002007984 */ /* 0x000e620000000800 */
[----:B------:R-:W-:Y:S02]  /*1870*/  FSEL R20, R13, R20, !P0 ;  /* 0x000000140d147208 */ /* 0x000fe40004000000 */
[----:B------:R-:W-:Y:S01]  /*1880*/  SEL R14, R18, R23, !P0 ;  /* 0x00000017120e7207 */ /* 0x000fe20004000000 */
[----:B0-----:R-:W-:Y:S01]  /*1890*/  FADD R9, R4, -R9 ;  /* 0x8000000904097221 */ /* 0x001fe20000000000 */
        /* <DEDUP_REMOVED lines=11> */
.L_x_42:
[----:B------:R-:W-:Y:S01]  /*1950*/  FMUL.FTZ R13, R10, R9 ;  /* 0x000000090a0d7220 */ /* 0x000fe20000410000 */
[----:B------:R-:W-:-:S03]  /*1960*/  FMUL.FTZ R8, R9, 0.5 ;  /* 0x3f00000009087820 */ /* 0x000fc60000410000 */
[----:B------:R-:W-:-:S04]  /*1970*/  FFMA R0, -R13, R13, R10 ;  /* 0x0000000d0d007223 */ /* 0x000fc8000000010a */
[----:B------:R-:W-:-:S07]  /*1980*/  FFMA R13, R0, R8, R13 ;  /* 0x00000008000d7223 */ /* 0x000fce000000000d */
.L_x_43:
[----:B------:R-:W-:Y:S05]  /*1990*/  BSYNC.RECONVERGENT B0 ;  /* 0x0000000000007941 */ /* 0x000fea0003800200 */
.L_x_41:
[----:B------:R-:W0:Y:S01]  /*19a0*/  LDS.64 R8, [R2+0x318] ;  /* 0x0003180002087984 */ /* 0x000e220000000a00 */
[----:B------:R-:W-:Y:S01]  /*19b0*/  FSETP.GEU.AND P0, PT, R13, R20, PT ;  /* 0x000000140d00720b */ /* 0x000fe20003f0e000 */
[----:B------:R-:W-:Y:S03]  /*19c0*/  BSSY.RECONVERGENT B0, `(.L_x_44) ;  /* 0x0000014000007945 */ /* 0x000fe60003800200 */
[----:B------:R-:W-:Y:S02]  /*19d0*/  SEL R11, R11, R14, !P0 ;  /* 0x0000000e0b0b7207 */ /* 0x000fe40004000000 */
[----:B------:R-:W-:Y:S02]  /*19e0*/  FSEL R20, R13, R20, !P0 ;  /* 0x000000140d147208 */ /* 0x000fe40004000000 */
[----:B------:R-:W-:Y:S01]  /*19f0*/  IADD3 R14, PT, PT, R18, 0x2, RZ ;  /* 0x00000002120e7810 */ /* 0x000fe20007ffe0ff */
        /* <DEDUP_REMOVED lines=12> */
.L_x_45:
[----:B------:R-:W-:Y:S01]  /*1ac0*/  FMUL.FTZ R13, R10, R9 ;  /* 0x000000090a0d7220 */ /* 0x000fe20000410000 */
[----:B------:R-:W-:-:S03]  /*1ad0*/  FMUL.FTZ R8, R9, 0.5 ;  /* 0x3f00000009087820 */ /* 0x000fc60000410000 */
[----:B------:R-:W-:-:S04]  /*1ae0*/  FFMA R0, -R13, R13, R10 ;  /* 0x0000000d0d007223 */ /* 0x000fc8000000010a */
[----:B------:R-:W-:-:S07]  /*1af0*/  FFMA R13, R0, R8, R13 ;  /* 0x00000008000d7223 */ /* 0x000fce000000000d */
.L_x_46:
[----:B------:R-:W-:Y:S05]  /*1b00*/  BSYNC.RECONVERGENT B0 ;  /* 0x0000000000007941 */ /* 0x000fea0003800200 */
.L_x_44:
[----:B------:R-:W0:Y:S01]  /*1b10*/  LDS R9, [R2+0x328] ;  /* 0x0003280002097984 */ /* 0x000e220000000800 */
[CC--:B------:R-:W-:Y:S01]  /*1b20*/  FSETP.GEU.AND P0, PT, R13.reuse, R20.reuse, PT ;  /* 0x000000140d00720b */ /* 0x0c0fe20003f0e000 */
[----:B------:R-:W-:Y:S02]  /*1b30*/  BSSY.RECONVERGENT B0, `(.L_x_47) ;  /* 0x0000015000007945 */ /* 0x000fe40003800200 */
[----:B------:R1:W2:Y:S01]  /*1b40*/  LDS R0, [R2+0x324] ;  /* 0x0003240002007984 */ /* 0x0002a20000000800 */
[----:B------:R-:W-:Y:S02]  /*1b50*/  FSEL R20, R13, R20, !P0 ;  /* 0x000000140d147208 */ /* 0x000fe40004000000 */
[----:B------:R-:W-:Y:S02]  /*1b60*/  SEL R11, R14, R11, !P0 ;  /* 0x0000000b0e0b7207 */ /* 0x000fe40004000000 */
[----:B-1----:R-:W-:Y:S01]  /*1b70*/  IADD3 R2, PT, PT, R18, 0x3, RZ ;  /* 0x0000000312027810 */ /* 0x002fe20007ffe0ff */
[----:B0-----:R-:W-:Y:S01]  /*1b80*/  FADD R9, R4, -R9 ;  /* 0x8000000904097221 */ /* 0x001fe20000000000 */
[----:B--2---:R-:W-:-:S03]  /*1b90*/  FADD R0, R3, -R0 ;  /* 0x8000000003007221 */ /* 0x004fc60000000000 */
        /* <DEDUP_REMOVED lines=10> */
.L_x_48:
[----:B------:R-:W-:Y:S01]  /*1c40*/  FMUL.FTZ R13, R10, R9 ;  /* 0x000000090a0d7220 */ /* 0x000fe20000410000 */
[----:B------:R-:W-:-:S03]  /*1c50*/  FMUL.FTZ R8, R9, 0.5 ;  /* 0x3f00000009087820 */ /* 0x000fc60000410000 */
[----:B------:R-:W-:-:S04]  /*1c60*/  FFMA R0, -R13, R13, R10 ;  /* 0x0000000d0d007223 */ /* 0x000fc8000000010a */
[----:B------:R-:W-:-:S07]  /*1c70*/  FFMA R13, R0, R8, R13 ;  /* 0x00000008000d7223 */ /* 0x000fce000000000d */
.L_x_49:
[----:B------:R-:W-:Y:S05]  /*1c80*/  BSYNC.RECONVERGENT B0 ;  /* 0x0000000000007941 */ /* 0x000fea0003800200 */
.L_x_47:
[CC--:B------:R-:W-:Y:S02]  /*1c90*/  FSETP.GEU.AND P0, PT, R13.reuse, R20.reuse, PT ;  /* 0x000000140d00720b */ /* 0x0c0fe40003f0e000 */
[----:B------:R-:W-:Y:S02]  /*1ca0*/  IADD3 R18, PT, PT, R18, 0x4, RZ ;  /* 0x0000000412127810 */ /* 0x000fe40007ffe0ff */
[----:B------:R-:W-:Y:S02]  /*1cb0*/  FSEL R20, R13, R20, !P0 ;  /* 0x000000140d147208 */ /* 0x000fe40004000000 */
[----:B------:R-:W-:-:S07]  /*1cc0*/  SEL R23, R2, R11, !P0 ;  /* 0x0000000b02177207 */ /* 0x000fce0004000000 */
.L_x_37:
[----:B------:R-:W-:-:S13]  /*1cd0*/  ISETP.NE.AND P0, PT, R15, RZ, PT ;  /* 0x000000ff0f00720c */ /* 0x000fda0003f05270 */
[----:B------:R-:W-:Y:S05]  /*1ce0*/  @!P0 BRA `(.L_x_10) ;  /* 0x00000004002c8947 */ /* 0x000fea0003800000 */
[----:B------:R-:W-:-:S13]  /*1cf0*/  ISETP.NE.AND P0, PT, R15, 0x1, PT ;  /* 0x000000010f00780c */ /* 0x000fda0003f05270 */
        /* <DEDUP_REMOVED lines=16> */
.L_x_52:
[----:B------:R-:W-:Y:S01]  /*1e00*/  FMUL.FTZ R13, R10, R9 ;  /* 0x000000090a0d7220 */ /* 0x000fe20000410000 */
[----:B------:R-:W-:-:S03]  /*1e10*/  FMUL.FTZ R8, R9, 0.5 ;  /* 0x3f00000009087820 */ /* 0x000fc60000410000 */
[----:B------:R-:W-:-:S04]  /*1e20*/  FFMA R0, -R13, R13, R10 ;  /* 0x0000000d0d007223 */ /* 0x000fc8000000010a */
[----:B------:R-:W-:-:S07]  /*1e30*/  FFMA R13, R0, R8, R13 ;  /* 0x00000008000d7223 */ /* 0x000fce000000000d */
.L_x_53:
[----:B------:R-:W-:Y:S05]  /*1e40*/  BSYNC.RECONVERGENT B0 ;  /* 0x0000000000007941 */ /* 0x000fea0003800200 */
.L_x_51:
[----:B------:R-:W0:Y:S01]  /*1e50*/  LDS R9, [R2+0x310] ;  /* 0x0003100002097984 */ /* 0x000e220000000800 */
[CC--:B------:R-:W-:Y:S01]  /*1e60*/  FSETP.GEU.AND P0, PT, R13.reuse, R20.reuse, PT ;  /* 0x000000140d00720b */ /* 0x0c0fe20003f0e000 */
[----:B------:R-:W-:Y:S01]  /*1e70*/  BSSY.RECONVERGENT B0, `(.L_x_54) ;  /* 0x0000015000007945 */ /* 0x000fe20003800200 */
[C---:B------:R-:W-:Y:S01]  /*1e80*/  IADD3 R11, PT, PT, R18.reuse, 0x1, RZ ;  /* 0x00000001120b7810 */ /* 0x040fe20007ffe0ff */
[----:B------:R1:W2:Y:S01]  /*1e90*/  LDS R0, [R2+0x30c] ;  /* 0x00030c0002007984 */ /* 0x0002a20000000800 */
[----:B------:R-:W-:Y:S02]  /*1ea0*/  FSEL R20, R13, R20, !P0 ;  /* 0x000000140d147208 */ /* 0x000fe40004000000 */
[----:B-1----:R-:W-:Y:S01]  /*1eb0*/  SEL R2, R18, R23, !P0 ;  /* 0x0000001712027207 */ /* 0x002fe20004000000 */
        /* <DEDUP_REMOVED lines=12> */
.L_x_55:
[----:B------:R-:W-:Y:S01]  /*1f80*/  FMUL.FTZ R13, R10, R9 ;  /* 0x000000090a0d7220 */ /* 0x000fe20000410000 */
[----:B------:R-:W-:-:S03]  /*1f90*/  FMUL.FTZ R8, R9, 0.5 ;  /* 0x3f00000009087820 */ /* 0x000fc60000410000 */
[----:B------:R-:W-:-:S04]  /*1fa0*/  FFMA R0, -R13, R13, R10 ;  /* 0x0000000d0d007223 */ /* 0x000fc8000000010a */
[----:B------:R-:W-:-:S07]  /*1fb0*/  FFMA R13, R0, R8, R13 ;  /* 0x00000008000d7223 */ /* 0x000fce000000000d */
.L_x_56:
[----:B------:R-:W-:Y:S05]  /*1fc0*/  BSYNC.RECONVERGENT B0 ;  /* 0x0000000000007941 */ /* 0x000fea0003800200 */
.L_x_54:
[CC--:B------:R-:W-:Y:S02]  /*1fd0*/  FSETP.GEU.AND P0, PT, R13.reuse, R20.reuse, PT ;  /* 0x000000140d00720b */ /* 0x0c0fe40003f0e000 */
[----:B------:R-:W-:Y:S02]  /*1fe0*/  IADD3 R18, PT, PT, R18, 0x2, RZ ;  /* 0x0000000212127810 */ /* 0x000fe40007ffe0ff */
[----:B------:R-:W-:Y:S02]  /*1ff0*/  FSEL R20, R13, R20, !P0 ;  /* 0x000000140d147208 */ /* 0x000fe40004000000 */
[----:B------:R-:W-:-:S07]  /*2000*/  SEL R23, R11, R2, !P0 ;  /* 0x000000020b177207 */ /* 0x000fce0004000000 */
.L_x_50:
[----:B------:R-:W-:-:S04]  /*2010*/  LOP3.LUT R5, R5, 0x1, RZ, 0xc0, !PT ;  /* 0x0000000105057812 */ /* 0x000fc800078ec0ff */
[----:B------:R-:W-:-:S13]  /*2020*/  ISETP.NE.U32.AND P0, PT, R5, 0x1, PT ;  /* 0x000000010500780c */ /* 0x000fda0003f05070 */
[----:B------:R-:W-:Y:S05]  /*2030*/  @P0 BRA `(.L_x_10) ;  /* 0x0000000000580947 */ /* 0x000fea0003800000 */
        /* <DEDUP_REMOVED lines=15> */
.L_x_58:
[----:B------:R-:W-:Y:S01]  /*2130*/  FMUL.FTZ R13, R8, R3 ;  /* 0x00000003080d7220 */ /* 0x000fe20000410000 */
[----:B------:R-:W-:-:S03]  /*2140*/  FMUL.FTZ R2, R3, 0.5 ;  /* 0x3f00000003027820 */ /* 0x000fc60000410000 */
[----:B------:R-:W-:-:S04]  /*2150*/  FFMA R0, -R13, R13, R8 ;  /* 0x0000000d0d007223 */ /* 0x000fc80000000108 */
[----:B------:R-:W-:-:S07]  /*2160*/  FFMA R13, R0, R2, R13 ;  /* 0x00000002000d7223 */ /* 0x000fce000000000d */
.L_x_59:
[----:B------:R-:W-:Y:S05]  /*2170*/  BSYNC.RECONVERGENT B0 ;  /* 0x0000000000007941 */ /* 0x000fea0003800200 */
.L_x_57:
[----:B------:R-:W-:-:S04]  /*2180*/  FSETP.GEU.AND P0, PT, R13, R20, PT ;  /* 0x000000140d00720b */ /* 0x000fc80003f0e000 */
[----:B------:R-:W-:-:S09]  /*2190*/  SEL R23, R18, R23, !P0 ;  /* 0x0000001712177207 */ /* 0x000fd20004000000 */
.L_x_10:
[----:B------:R-:W0:Y:S02]  /*21a0*/  LDS R16, [R16+0x8] ;  /* 0x0000080010107984 */ /* 0x000e240000000800 */
[----:B0-----:R-:W-:-:S13]  /*21b0*/  ISETP.NE.AND P0, PT, R23, R16, PT ;  /* 0x000000101700720c */ /* 0x001fda0003f05270 */
[----:B-1----:R-:W0:Y:S01]  /*21c0*/  @P0 LDC.64 R2, c[0x0][0x390] ;  /* 0x0000e400ff020b82 */ /* 0x002e220000000a00 */
[----:B------:R-:W-:-:S05]  /*21d0*/  @P0 MOV R5, 0x1 ;  /* 0x0000000100050802 */ /* 0x000fca0000000f00 */
[----:B0-----:R-:W-:Y:S04]  /*21e0*/  @P0 STG.E desc[UR6][R2.64], R5 ;  /* 0x0000000502000986 */ /* 0x001fe8000c101906 */
[----:B------:R-:W-:Y:S01]  /*21f0*/  STG.E desc[UR6][R6.64+0x8], R23 ;  /* 0x0000081706007986 */ /* 0x000fe2000c101906 */
[----:B------:R-:W-:Y:S05]  /*2200*/  EXIT ;  /* 0x000000000000794d */ /* 0x000fea0003800000 */
        .weak           $__internal_0_$__cuda_sm20_sqrt_rn_f32_slowpath
        .type           $__internal_0_$__cuda_sm20_sqrt_rn_f32_slowpath,@function
        .size           $__internal_0_$__cuda_sm20_sqrt_rn_f32_slowpath,(.L_x_84 - $__internal_0_$__cuda_sm20_sqrt_rn_f32_slowpath)
$__internal_0_$__cuda_sm20_sqrt_rn_f32_slowpath:
[----:B------:R-:W-:-:S13]  /*2210*/  LOP3.LUT P0, RZ, R0, 0x7fffffff, RZ, 0xc0, !PT ;  /* 0x7fffffff00ff7812 */ /* 0x000fda000780c0ff */
[----:B------:R-:W-:Y:S01]  /*2220*/  @!P0 MOV R13, R0 ;  /* 0x00000000000d8202 */ /* 0x000fe20000000f00 */
[----:B------:R-:W-:Y:S06]  /*2230*/  @!P0 BRA `(.L_x_60) ;  /* 0x0000000000408947 */ /* 0x000fec0003800000 */
[----:B------:R-:W-:-:S13]  /*2240*/  FSETP.GEU.FTZ.AND P0, PT, R0, RZ, PT ;  /* 0x000000ff0000720b */ /* 0x000fda0003f1e000 */
[----:B------:R-:W-:Y:S01]  /*2250*/  @!P0 IMAD.MOV.U32 R13, RZ, RZ, 0x7fffffff ;  /* 0x7fffffffff0d8424 */ /* 0x000fe200078e00ff */
[----:B------:R-:W-:Y:S06]  /*2260*/  @!P0 BRA `(.L_x_60) ;  /* 0x0000000000348947 */ /* 0x000fec0003800000 */
[----:B------:R-:W-:-:S13]  /*2270*/  FSETP.GTU.FTZ.AND P0, PT, |R0|, +INF , PT ;  /* 0x7f8000000000780b */ /* 0x000fda0003f1c200 */
[----:B------:R-:W-:Y:S01]  /*2280*/  @P0 FADD.FTZ R13, R0, 1 ;  /* 0x3f800000000d0421 */ /* 0x000fe20000010000 */
[----:B------:R-:W-:Y:S06]  /*2290*/  @P0 BRA `(.L_x_60) ;  /* 0x0000000000280947 */ /* 0x000fec0003800000 */
[----:B------:R-:W-:-:S13]  /*22a0*/  FSETP.NEU.FTZ.AND P0, PT, |R0|, +INF , PT ;  /* 0x7f8000000000780b */ /* 0x000fda0003f1d200 */
[----:B------:R-:W-:-:S04]  /*22b0*/  @P0 FFMA R12, R0, 1.84467440737095516160e+19, RZ ;  /* 0x5f800000000c0823 */ /* 0x000fc800000000ff */
[----:B------:R-:W0:Y:S02]  /*22c0*/  @P0 MUFU.RSQ R25, R12 ;  /* 0x0000000c00190308 */ /* 0x000e240000001400 */
[----:B0-----:R-:W-:Y:S01]  /*22d0*/  @P0 FMUL.FTZ R9, R12, R25 ;  /* 0x000000190c090220 */ /* 0x001fe20000410000 */
[----:B------:R-:W-:-:S03]  /*22e0*/  @P0 FMUL.FTZ R10, R25, 0.5 ;  /* 0x3f000000190a0820 */ /* 0x000fc60000410000 */
[----:B------:R-:W-:-:S04]  /*22f0*/  @P0 FADD.FTZ R13, -R9, -RZ ;  /* 0x800000ff090d0221 */ /* 0x000fc80000010100 */
[----:B------:R-:W-:Y:S01]  /*2300*/  @P0 FFMA R24, R9, R13, R12 ;  /* 0x0000000d09180223 */ /* 0x000fe2000000000c */
[----:B------:R-:W-:-:S03]  /*2310*/  @!P0 MOV R13, R0 ;  /* 0x00000000000d8202 */ /* 0x000fc60000000f00 */
[----:B------:R-:W-:-:S04]  /*2320*/  @P0 FFMA R10, R24, R10, R9 ;  /* 0x0000000a180a0223 */ /* 0x000fc80000000009 */
[----:B------:R-:W-:-:S07]  /*2330*/  @P0 FMUL.FTZ R13, R10, 2.3283064365386962891e-10 ;  /* 0x2f8000000a0d0820 */ /* 0x000fce0000410000 */
.L_x_60:
[----:B------:R-:W-:-:S04]  /*2340*/  HFMA2 R9, -RZ, RZ, 0, 0 ;  /* 0x00000000ff097431 */ /* 0x000fc800000001ff */
[----:B------:R-:W-:Y:S05]  /*2350*/  RET.REL.NODEC R8 `(_Z22device_reassign_pointsP5PointP8CentroidPiS3_S3_) ;  /* 0xffffffdc08287950 */ /* 0x000fea0003c3ffff */
.L_x_61:
[----:B------:R-:W-:-:S00]  /*2360*/  BRA `(.L_x_61) ;  /* 0xfffffffc00fc7947 */ /* 0x000fc0000383ffff */
[----:B------:R-:W-:-:S00]  /*2370*/  NOP ;  /* 0x0000000000007918 */ /* 0x000fc00000000000 */
        /* <DEDUP_REMOVED lines=8> */
.L_x_84:


//--------------------- .text._Z33device_compute_centroid_positionsP5PointP8CentroidPiS3_ --------------------------
	.section	.text._Z33device_compute_centroid_positionsP5PointP8CentroidPiS3_,"ax",@progbits
	.align	128
        .global         _Z33device_compute_centroid_positionsP5PointP8CentroidPiS3_
        .type           _Z33device_compute_centroid_positionsP5PointP8CentroidPiS3_,@function
        .size           _Z33device_compute_centroid_positionsP5PointP8CentroidPiS3_,(.L_x_86 - _Z33device_compute_centroid_positionsP5PointP8CentroidPiS3_)
        .other          _Z33device_compute_centroid_positionsP5PointP8CentroidPiS3_,@"STO_CUDA_ENTRY STV_DEFAULT"
_Z33device_compute_centroid_positionsP5PointP8CentroidPiS3_:
.text._Z33device_compute_centroid_positionsP5PointP8CentroidPiS3_:
        /* <DEDUP_REMOVED lines=27> */
[----:B------:R-:W-:Y:S01]  /*01b0*/  IMAD.MOV.U32 R6, RZ, RZ, RZ ;  /* 0x000000ffff067224 */ /* 0x000fe200078e00ff */
[----:B------:R-:W-:-:S04]  /*01c0*/  LOP3.LUT R10, R8, 0x7, RZ, 0xc0, !PT ;  /* 0x00000007080a7812 */ /* 0x000fc800078ec0ff */
[----:B------:R-:W-:-:S07]  /*01d0*/  ISETP.NE.AND P0, PT, R10, RZ, PT ;  /* 0x000000ff0a00720c */ /* 0x000fce0003f05270 */
[----:B------:R-:W-:Y:S06]  /*01e0*/  @!P1 BRA `(.L_x_65) ;  /* 0x0000000000349947 */ /* 0x000fec0003800000 */
[----:B------:R-:W-:Y:S01]  /*01f0*/  LOP3.LUT R6, R8, 0x7ffffff8, RZ, 0xc0, !PT ;  /* 0x7ffffff808067812 */ /* 0x000fe200078ec0ff */
[----:B------:R-:W-:-:S04]  /*0200*/  VIADD R7, R5, 0x350 ;  /* 0x0000035005077836 */ /* 0x000fc80000000000 */
[----:B------:R-:W-:-:S07]  /*0210*/  IMAD.MOV R9, RZ, RZ, -R6 ;  /* 0x000000ffff097224 */ /* 0x000fce00078e0a06 */
.L_x_66:
[----:B------:R-:W-:Y:S01]  /*0220*/  VIADD R9, R9, 0x8 ;  /* 0x0000000809097836 */ /* 0x000fe20000000000 */
[----:B------:R-:W-:Y:S04]  /*0230*/  STS.128 [R7+-0x50], RZ ;  /* 0xffffb0ff07007388 */ /* 0x000fe80000000c00 */
[----:B------:R-:W-:Y:S01]  /*0240*/  ISETP.NE.AND P1, PT, R9, RZ, PT ;  /* 0x000000ff0900720c */ /* 0x000fe20003f25270 */
[----:B------:R-:W-:Y:S04]  /*0250*/  STS.128 [R7+-0x40], RZ ;  /* 0xffffc0ff07007388 */ /* 0x000fe80000000c00 */
[----:B------:R-:W-:Y:S04]  /*0260*/  STS.128 [R7+-0x30], RZ ;  /* 0xffffd0ff07007388 */ /* 0x000fe80000000c00 */
[----:B------:R-:W-:Y:S04]  /*0270*/  STS.128 [R7+-0x20], RZ ;  /* 0xffffe0ff07007388 */ /* 0x000fe80000000c00 */
[----:B------:R-:W-:Y:S04]  /*0280*/  STS.128 [R7+-0x10], RZ ;  /* 0xfffff0ff07007388 */ /* 0x000fe80000000c00 */
[----:B------:R0:W-:Y:S02]  /*0290*/  STS.128 [R7], RZ ;  /* 0x000000ff07007388 */ /* 0x0001e40000000c00 */
[----:B0-----:R-:W-:Y:S01]  /*02a0*/  VIADD R7, R7, 0x60 ;  /* 0x0000006007077836 */ /* 0x001fe20000000000 */
[----:B------:R-:W-:Y:S06]  /*02b0*/  @P1 BRA `(.L_x_66) ;  /* 0xfffffffc00d81947 */ /* 0x000fec000383ffff */
.L_x_65:
[----:B------:R-:W-:Y:S05]  /*02c0*/  @!P0 BRA `(.L_x_64) ;  /* 0x0000000400c08947 */ /* 0x000fea0003800000 */
[----:B------:R-:W-:Y:S02]  /*02d0*/  ISETP.GE.U32.AND P0, PT, R10, 0x4, PT ;  /* 0x000000040a00780c */ /* 0x000fe40003f06070 */
[----:B------:R-:W-:-:S04]  /*02e0*/  LOP3.LUT R9, R8, 0x3, RZ, 0xc0, !PT ;  /* 0x0000000308097812 */ /* 0x000fc800078ec0ff */
[----:B------:R-:W-:-:S07]  /*02f0*/  ISETP.NE.AND P1, PT, R9, RZ, PT ;  /* 0x000000ff0900720c */ /* 0x000fce0003f25270 */
[----:B------:R-:W-:Y:S06]  /*0300*/  @!P0 BRA `(.L_x_67) ;  /* 0x0000000000208947 */ /* 0x000fec0003800000 */
[C---:B------:R-:W-:Y:S02]  /*0310*/  IMAD R7, R6.reuse, 0xc, R5 ;  /* 0x0000000c06077824 */ /* 0x040fe400078e0205 */
[----:B------:R-:W-:-:S03]  /*0320*/  VIADD R6, R6, 0x4 ;  /* 0x0000000406067836 */ /* 0x000fc60000000000 */
[----:B------:R0:W-:Y:S04]  /*0330*/  STS.64 [R7+0x300], RZ ;  /* 0x000300ff07007388 */ /* 0x0001e80000000a00 */
[----:B------:R0:W-:Y:S04]  /*0340*/  STS.64 [R7+0x308], RZ ;  /* 0x000308ff07007388 */ /* 0x0001e80000000a00 */
[----:B------:R0:W-:Y:S04]  /*0350*/  STS.64 [R7+0x310], RZ ;  /* 0x000310ff07007388 */ /* 0x0001e80000000a00 */
[----:B------:R0:W-:Y:S04]  /*0360*/  STS.64 [R7+0x318], RZ ;  /* 0x000318ff07007388 */ /* 0x0001e80000000a00 */
[----:B------:R0:W-:Y:S04]  /*0370*/  STS.64 [R7+0x320], RZ ;  /* 0x000320ff07007388 */ /* 0x0001e80000000a00 */
[----:B------:R0:W-:Y:S02]  /*0380*/  STS.64 [R7+0x328], RZ ;  /* 0x000328ff07007388 */ /* 0x0001e40000000a00 */
.L_x_67:
[----:B------:R-:W-:Y:S05]  /*0390*/  @!P1 BRA `(.L_x_64) ;  /* 0x00000004008c9947 */ /* 0x000fea0003800000 */
[----:B------:R-:W-:Y:S02]  /*03a0*/  ISETP.NE.AND P0, PT, R9, 0x1, PT ;  /* 0x000000010900780c */ /* 0x000fe40003f05270 */
[----:B------:R-:W-:-:S04]  /*03b0*/  LOP3.LUT R8, R8, 0x1, RZ, 0xc0, !PT ;  /* 0x0000000108087812 */ /* 0x000fc800078ec0ff */
[----:B------:R-:W-:-:S07]  /*03c0*/  ISETP.NE.U32.AND P1, PT, R8, 0x1, PT ;  /* 0x000000010800780c */ /* 0x000fce0003f25070 */
[C---:B0-----:R-:W-:Y:S02]  /*03d0*/  @P0 IMAD R7, R6.reuse, 0xc, R5 ;  /* 0x0000000c06070824 */ /* 0x041fe400078e0205 */
[----:B------:R-:W-:-:S03]  /*03e0*/  @P0 VIADD R6, R6, 0x2 ;  /* 0x0000000206060836 */ /* 0x000fc60000000000 */
[----:B------:R2:W-:Y:S04]  /*03f0*/  @P0 STS.64 [R7+0x300], RZ ;  /* 0x000300ff07000388 */ /* 0x0005e80000000a00 */
[----:B------:R2:W-:Y:S04]  /*0400*/  @P0 STS.64 [R7+0x308], RZ ;  /* 0x000308ff07000388 */ /* 0x0005e80000000a00 */
[----:B------:R2:W-:Y:S01]  /*0410*/  @P0 STS.64 [R7+0x310], RZ ;  /* 0x000310ff07000388 */ /* 0x0005e20000000a00 */
[----:B------:R-:W-:Y:S05]  /*0420*/  @P1 BRA `(.L_x_64) ;  /* 0x0000000400681947 */ /* 0x000fea0003800000 */
[----:B------:R-:W-:-:S05]  /*0430*/  IMAD R6, R6, 0xc, R5 ;  /* 0x0000000c06067824 */ /* 0x000fca00078e0205 */
[----:B------:R3:W-:Y:S04]  /*0440*/  STS.64 [R6+0x300], RZ ;  /* 0x000300ff06007388 */ /* 0x0007e80000000a00 */
[----:B------:R3:W-:Y:S01]  /*0450*/  STS [R6+0x308], RZ ;  /* 0x000308ff06007388 */ /* 0x0007e20000000800 */
[----:B------:R-:W-:Y:S05]  /*0460*/  BRA `(.L_x_64) ;  /* 0x0000000400587947 */ /* 0x000fea0003800000 */
.L_x_63:
[----:B------:R-:W-:-:S13]  /*0470*/  ISETP.GE.AND P0, PT, R8, 0x80, PT ;  /* 0x000000800800780c */ /* 0x000fda0003f06270 */
[----:B------:R-:W-:Y:S05]  /*0480*/  @!P0 BRA `(.L_x_64) ;  /* 0x0000000400508947 */ /* 0x000fea0003800000 */
[----:B------:R-:W-:Y:S01]  /*0490*/  SHF.R.S32.HI R7, RZ, 0x1f, R8 ;  /* 0x0000001fff077819 */ /* 0x000fe20000011408 */
[----:B------:R-:W-:Y:S03]  /*04a0*/  BSSY.RECONVERGENT B1, `(.L_x_68) ;  /* 0x000002d000017945 */ /* 0x000fe60003800200 */
[----:B------:R-:W-:-:S04]  /*04b0*/  LEA.HI R7, R7, R8, RZ, 0x6 ;  /* 0x0000000807077211 */ /* 0x000fc800078f30ff */
[----:B------:R-:W-:-:S05]  /*04c0*/  SHF.R.S32.HI R7, RZ, 0x6, R7 ;  /* 0x00000006ff077819 */ /* 0x000fca0000011407 */
[----:B------:R-:W-:-:S04]  /*04d0*/  IMAD R8, R7, R0, RZ ;  /* 0x0000000007087224 */ /* 0x000fc800078e02ff */
[----:B------:R-:W-:-:S05]  /*04e0*/  VIADD R6, R8, 0x1 ;  /* 0x0000000108067836 */ /* 0x000fca0000000000 */
[----:B------:R-:W-:-:S05]  /*04f0*/  VIADDMNMX R6, R8, R7, R6, !PT ;  /* 0x0000000708067246 */ /* 0x000fca0007800106 */
[----:B------:R-:W-:Y:S02]  /*0500*/  IMAD.IADD R7, R6, 0x1, -R8 ;  /* 0x0000000106077824 */ /* 0x000fe400078e0a08 */
[----:B------:R-:W-:-:S03]  /*0510*/  IMAD.IADD R6, R8, 0x1, -R6 ;  /* 0x0000000108067824 */ /* 0x000fc600078e0a06 */
[----:B------:R-:W-:Y:S02]  /*0520*/  LOP3.LUT R10, R7, 0x7, RZ, 0xc0, !PT ;  /* 0x00000007070a7812 */ /* 0x000fe400078ec0ff */
[----:B------:R-:W-:Y:S02]  /*0530*/  ISETP.GT.U32.AND P1, PT, R6, -0x8, PT ;  /* 0xfffffff80600780c */ /* 0x000fe40003f24070 */
[----:B------:R-:W-:-:S11]  /*0540*/  ISETP.NE.AND P0, PT, R10, RZ, PT ;  /* 0x000000ff0a00720c */ /* 0x000fd60003f05270 */
[----:B------:R-:W-:Y:S05]  /*0550*/  @P1 BRA `(.L_x_69) ;  /* 0x0000000000841947 */ /* 0x000fea0003800000 */
[----:B------:R-:W-:Y:S01]  /*0560*/  LOP3.LUT R9, R7, 0xfffffff8, RZ, 0xc0, !PT ;  /* 0xfffffff807097812 */ /* 0x000fe200078ec0ff */
[----:B------:R-:W-:-:S04]  /*0570*/  IMAD R6, R8, 0xc, R5 ;  /* 0x0000000c08067824 */ /* 0x000fc800078e0205 */
[----:B------:R-:W-:Y:S02]  /*0580*/  VIADD R6, R6, 0x35c ;  /* 0x0000035c06067836 */ /* 0x000fe40000000000 */
[----:B------:R-:W-:-:S07]  /*0590*/  IMAD.MOV R9, RZ, RZ, -R9 ;  /* 0x000000ffff097224 */ /* 0x000fce00078e0a09 */
.L_x_70:
[----:B------:R-:W-:Y:S01]  /*05a0*/  VIADD R9, R9, 0x8 ;  /* 0x0000000809097836 */ /* 0x000fe20000000000 */
[----:B------:R-:W-:Y:S01]  /*05b0*/  STS [R6+-0x5c], RZ ;  /* 0xffffa4ff06007388 */ /* 0x000fe20000000800 */
[----:B------:R-:W-:-:S03]  /*05c0*/  VIADD R8, R8, 0x8 ;  /* 0x0000000808087836 */ /* 0x000fc60000000000 */
[----:B------:R-:W-:Y:S01]  /*05d0*/  ISETP.NE.AND P1, PT, R9, RZ, PT ;  /* 0x000000ff0900720c */ /* 0x000fe20003f25270 */
[----:B------:R-:W-:Y:S04]  /*05e0*/  STS [R6+-0x58], RZ ;  /* 0xffffa8ff06007388 */ /* 0x000fe80000000800 */
        /* <DEDUP_REMOVED lines=21> */
[----:B------:R0:W-:Y:S02]  /*0740*/  STS [R6], RZ ;  /* 0x000000ff06007388 */ /* 0x0001e40000000800 */
[----:B0-----:R-:W-:Y:S01]  /*0750*/  VIADD R6, R6, 0x60 ;  /* 0x0000006006067836 */ /* 0x001fe20000000000 */
[----:B------:R-:W-:Y:S06]  /*0760*/  @P1 BRA `(.L_x_70) ;  /* 0xfffffffc008c1947 */ /* 0x000fec000383ffff */
.L_x_69:
[----:B------:R-:W-:Y:S05]  /*0770*/  BSYNC.RECONVERGENT B1 ;  /* 0x0000000000017941 */ /* 0x000fea0003800200 */
.L_x_68:
[----:B------:R-:W-:Y:S05]  /*0780*/  @!P0 BRA `(.L_x_64) ;  /* 0x0000000000908947 */ /* 0x000fea0003800000 */
[----:B------:R-:W-:Y:S01]  /*0790*/  ISETP.GE.U32.AND P0, PT, R10, 0x4, PT ;  /* 0x000000040a00780c */ /* 0x000fe20003f06070 */
[----:B------:R-:W-:Y:S01]  /*07a0*/  BSSY.RECONVERGENT B1, `(.L_x_71) ;  /* 0x0000012000017945 */ /* 0x000fe20003800200 */
[----:B------:R-:W-:-:S04]  /*07b0*/  LOP3.LUT R9, R7, 0x3, RZ, 0xc0, !PT ;  /* 0x0000000307097812 */ /* 0x000fc800078ec0ff */
[----:B------:R-:W-:-:S07]  /*07c0*/  ISETP.NE.AND P1, PT, R9, RZ, PT ;  /* 0x000000ff0900720c */ /* 0x000fce0003f25270 */
[----:B------:R-:W-:Y:S06]  /*07d0*/  @!P0 BRA `(.L_x_72) ;  /* 0x0000000000388947 */ /* 0x000fec0003800000 */
[C---:B------:R-:W-:Y:S02]  /*07e0*/  IMAD R6, R8.reuse, 0xc, R5 ;  /* 0x0000000c08067824 */ /* 0x040fe400078e0205 */
[----:B------:R-:W-:-:S03]  /*07f0*/  VIADD R8, R8, 0x4 ;  /* 0x0000000408087836 */ /* 0x000fc60000000000 */
[----:B------:R0:W-:Y:S04]  /*0800*/  STS [R6+0x300], RZ ;  /* 0x000300ff06007388 */ /* 0x0001e80000000800 */
        /* <DEDUP_REMOVED lines=10> */
[----:B------:R0:W-:Y:S02]  /*08b0*/  STS [R6+0x32c], RZ ;  /* 0x00032cff06007388 */ /* 0x0001e40000000800 */
.L_x_72:
[----:B------:R-:W-:Y:S05]  /*08c0*/  BSYNC.RECONVERGENT B1 ;  /* 0x0000000000017941 */ /* 0x000fea0003800200 */
.L_x_71:
[----:B------:R-:W-:Y:S05]  /*08d0*/  @!P1 BRA `(.L_x_64) ;  /* 0x00000000003c9947 */ /* 0x000fea0003800000 */
[----:B------:R-:W-:Y:S02]  /*08e0*/  ISETP.NE.AND P0, PT, R9, 0x1, PT ;  /* 0x000000010900780c */ /* 0x000fe40003f05270 */
[----:B------:R-:W-:-:S04]  /*08f0*/  LOP3.LUT R7, R7, 0x1, RZ, 0xc0, !PT ;  /* 0x0000000107077812 */ /* 0x000fc800078ec0ff */
[----:B------:R-:W-:-:S07]  /*0900*/  ISETP.NE.U32.AND P1, PT, R7, 0x1, PT ;  /* 0x000000010700780c */ /* 0x000fce0003f25070 */
[C---:B0-----:R-:W-:Y:S02]  /*0910*/  @P0 IMAD R6, R8.reuse, 0xc, R5 ;  /* 0x0000000c08060824 */ /* 0x041fe400078e0205 */
[----:B------:R-:W-:-:S03]  /*0920*/  @P0 VIADD R8, R8, 0x2 ;  /* 0x0000000208080836 */ /* 0x000fc60000000000 */
[----:B------:R1:W-:Y:S01]  /*0930*/  @P0 STS [R6+0x300], RZ ;  /* 0x000300ff06000388 */ /* 0x0003e20000000800 */
[----:B------:R-:W-:-:S03]  /*0940*/  @!P1 IMAD R8, R8, 0xc, R5 ;  /* 0x0000000c08089824 */ /* 0x000fc600078e0205 */
[----:B------:R1:W-:Y:S04]  /*0950*/  @P0 STS [R6+0x304], RZ ;  /* 0x000304ff06000388 */ /* 0x0003e80000000800 */
[----:B------:R1:W-:Y:S04]  /*0960*/  @P0 STS [R6+0x308], RZ ;  /* 0x000308ff06000388 */ /* 0x0003e80000000800 */
[----:B------:R1:W-:Y:S04]  /*0970*/  @P0 STS [R6+0x30c], RZ ;  /* 0x00030cff06000388 */ /* 0x0003e80000000800 */
[----:B------:R1:W-:Y:S04]  /*0980*/  @P0 STS [R6+0x310], RZ ;  /* 0x000310ff06000388 */ /* 0x0003e80000000800 */
[----:B------:R1:W-:Y:S04]  /*0990*/  @P0 STS [R6+0x314], RZ ;  /* 0x000314ff06000388 */ /* 0x0003e80000000800 */
[----:B------:R1:W-:Y:S04]  /*09a0*/  @!P1 STS [R8+0x300], RZ ;  /* 0x000300ff08009388 */ /* 0x0003e80000000800 */
[----:B------:R1:W-:Y:S04]  /*09b0*/  @!P1 STS [R8+0x304], RZ ;  /* 0x000304ff08009388 */ /* 0x0003e80000000800 */
[----:B------:R1:W-:Y:S02]  /*09c0*/  @!P1 STS [R8+0x308], RZ ;  /* 0x000308ff08009388 */ /* 0x0003e40000000800 */
.L_x_64:
[----:B------:R-:W-:Y:S05]  /*09d0*/  BSYNC.RECONVERGENT B0 ;  /* 0x0000000000007941 */ /* 0x000fea0003800200 */
.L_x_62:
[----:B------:R-:W-:Y:S06]  /*09e0*/  BAR.SYNC.DEFER_BLOCKING 0x0 ;  /* 0x0000000000007b1d */ /* 0x000fec0000010000 */
[----:B------:R-:W-:Y:S01]  /*09f0*/  BSSY.RECONVERGENT B0, `(.L_x_73) ;  /* 0x0000008000007945 */ /* 0x000fe20003800200 */
[----:B01-3--:R-:W0:Y:S04]  /*0a00*/  LDS R6, [R4+0x8] ;  /* 0x0000080004067984 */ /* 0x00be280000000800 */
[----:B--2---:R1:W2:Y:S02]  /*0a10*/  LDS R7, [R4] ;  /* 0x0000000004077984 */ /* 0x0042a40000000800 */
[----:B01----:R-:W-:-:S07]  /*0a20*/  IMAD R6, R6, 0xc, R5 ;  /* 0x0000000c06067824 */ /* 0x003fce00078e0205 */
.L_x_74:
[----:B------:R-:W2:Y:S02]  /*0a30*/  LDS R8, [R6+0x300] ;  /* 0x0003000006087984 */ /* 0x000ea40000000800 */
[----:B--2---:R-:W-:-:S05]  /*0a40*/  FADD R9, R7, R8 ;  /* 0x0000000807097221 */ /* 0x004fca0000000000 */
[----:B------:R-:W0:Y:S02]  /*0a50*/  ATOMS.CAST.SPIN P0, [R6+0x300], R8, R9 ;  /* 0x000300080600758d */ /* 0x000e240001800009 */
[----:B0-----:R-:W-:Y:S05]  /*0a60*/  @!P0 BRA `(.L_x_74) ;  /* 0xfffffffc00f08947 */ /* 0x001fea000383ffff */
[----:B------:R-:W-:Y:S05]  /*0a70*/  BSYNC.RECONVERGENT B0 ;  /* 0x0000000000007941 */ /* 0x000fea0003800200 */
.L_x_73:
[----:B------:R0:W1:Y:S01]  /*0a80*/  LDS R7, [R4+0x4] ;  /* 0x0000040004077984 */ /* 0x0000620000000800 */
[----:B------:R-:W-:Y:S01]  /*0a90*/  BSSY.RECONVERGENT B0, `(.L_x_75) ;  /* 0x0000005000007945 */ /* 0x000fe20003800200 */
.L_x_76:
[----:B------:R-:W1:Y:S02]  /*0aa0*/  LDS R8, [R6+0x304] ;  /* 0x0003040006087984 */ /* 0x000e640000000800 */
[----:B-1----:R-:W-:-:S05]  /*0ab0*/  FADD R9, R7, R8 ;  /* 0x0000000807097221 */ /* 0x002fca0000000000 */
[----:B------:R-:W1:Y:S02]  /*0ac0*/  ATOMS.CAST.SPIN P0, [R6+0x304], R8, R9 ;  /* 0x000304080600758d */ /* 0x000e640001800009 */
[----:B-1----:R-:W-:Y:S05]  /*0ad0*/  @!P0 BRA `(.L_x_76) ;  /* 0xfffffffc00f08947 */ /* 0x002fea000383ffff */
[----:B------:R-:W-:Y:S05]  /*0ae0*/  BSYNC.RECONVERGENT B0 ;  /* 0x0000000000007941 */ /* 0x000fea0003800200 */
.L_x_75:
[----:B------:R1:W-:Y:S01]  /*0af0*/  ATOMS.POPC.INC.32 RZ, [R6+URZ+0x308] ;  /* 0x0003080006ff7f8c */ /* 0x0003e2000d8000ff */
[----:B------:R-:W-:Y:S01]  /*0b00*/  BAR.SYNC.DEFER_BLOCKING 0x0 ;  /* 0x0000000000007b1d */ /* 0x000fe20000010000 */
[----:B------:R-:W-:-:S13]  /*0b10*/  ISETP.NE.AND P0, PT, R0, RZ, PT ;  /* 0x000000ff0000720c */ /* 0x000fda0003f05270 */
[----:B-1----:R-:W-:Y:S05]  /*0b20*/  @P0 EXIT ;  /* 0x000000000000094d */ /* 0x002fea0003800000 */
[----:B------:R-:W2:Y:S02]  /*0b30*/  LDG.E R0, desc[UR4][R2.64] ;  /* 0x0000000402007981 */ /* 0x000ea4000c1e1900 */
[----:B--2---:R-:W-:-:S13]  /*0b40*/  ISETP.GE.AND P0, PT, R0, 0x1, PT ;  /* 0x000000010000780c */ /* 0x004fda0003f06270 */
[----:B------:R-:W-:Y:S05]  /*0b50*/  @!P0 EXIT ;  /* 0x000000000000894d */ /* 0x000fea0003800000 */
[----:B------:R-:W1:Y:S01]  /*0b60*/  LDC.64 R8, c[0x0][0x388] ;  /* 0x0000e200ff087b82 */ /* 0x000e620000000a00 */
[----:B------:R-:W-:-:S07]  /*0b70*/  IMAD.MOV.U32 R0, RZ, RZ, RZ ;  /* 0x000000ffff007224 */ /* 0x000fce00078e00ff */
.L_x_77:
[C---:B0-----:R-:W-:Y:S02]  /*0b80*/  IMAD R4, R0.reuse, 0xc, R5 ;  /* 0x0000000c00047824 */ /* 0x041fe400078e0205 */
[----:B-1----:R-:W-:-:S03]  /*0b90*/  IMAD.WIDE.U32 R6, R0, 0xc, R8 ;  /* 0x0000000c00067825 */ /* 0x002fc600078e0008 */
[----:B------:R-:W0:Y:S04]  /*0ba0*/  LDS R11, [R4+0x300] ;  /* 0x00030000040b7984 */ /* 0x000e280000000800 */
[----:B------:R-:W1:Y:S04]  /*0bb0*/  LDS R13, [R4+0x304] ;  /* 0x00030400040d7984 */ /* 0x000e680000000800 */
[----:B------:R-:W2:Y:S04]  /*0bc0*/  LDS R15, [R4+0x308] ;  /* 0x00030800040f7984 */ /* 0x000ea80000000800 */
[----:B0-----:R3:W-:Y:S04]  /*0bd0*/  REDG.E.ADD.F32.FTZ.RN.STRONG.GPU desc[UR4][R6.64], R11 ;  /* 0x0000000b060079a6 */ /* 0x0017e8000c12f304 */
[----:B-1----:R3:W-:Y:S04]  /*0be0*/  REDG.E.ADD.F32.FTZ.RN.STRONG.GPU desc[UR4][R6.64+0x4], R13 ;  /* 0x0000040d060079a6 */ /* 0x0027e8000c12f304 */
[----:B--2---:R3:W-:Y:S04]  /*0bf0*/  REDG.E.ADD.STRONG.GPU desc[UR4][R6.64+0x8], R15 ;  /* 0x0000080f0600798e */ /* 0x0047e8000c12e104 */
[----:B------:R-:W2:Y:S01]  /*0c00*/  LDG.E R17, desc[UR4][R2.64] ;  /* 0x0000000402117981 */ /* 0x000ea2000c1e1900 */
[----:B------:R-:W-:-:S05]  /*0c10*/  VIADD R0, R0, 0x1 ;  /* 0x0000000100007836 */ /* 0x000fca0000000000 */
[----:B--2---:R-:W-:-:S13]  /*0c20*/  ISETP.GE.AND P0, PT, R0, R17, PT ;  /* 0x000000110000720c */ /* 0x004fda0003f06270 */
[----:B---3--:R-:W-:Y:S05]  /*0c30*/  @!P0 BRA `(.L_x_77) ;  /* 0xfffffffc00d08947 */ /* 0x008fea000383ffff */
[----:B------:R-:W-:Y:S05]  /*0c40*/  EXIT ;  /* 0x000000000000794d */ /* 0x000fea0003800000 */
.L_x_78:
        /* <DEDUP_REMOVED lines=11> */
.L_x_86:


//--------------------- .text._Z25device_reset_centroid_posP8Centroid --------------------------
	.section	.text._Z25device_reset_centroid_posP8Centroid,"ax",@progbits
	.align	128
        .global         _Z25device_reset_centroid_posP8Centroid
        .type           _Z25device_reset_centroid_posP8Centroid,@function
        .size           _Z25device_reset_centroid_posP8Centroid,(.L_x_87 - _Z25device_reset_centroid_posP8Centroid)
        .other          _Z25device_reset_centroid_posP8Centroid,@"STO_CUDA_ENTRY STV_DEFAULT"
_Z25device_reset_centroid_posP8Centroid:
.text._Z25device_reset_centroid_posP8Centroid:
[----:B------:R-:W-:Y:S01]  /*0000*/  LDC R1, c[0x0][0x37c] ;  /* 0x0000df00ff017b82 */ /* 0x000fe20000000800 */
[----:B------:R-:W0:Y:S07]  /*0010*/  S2R R0, SR_TID.X ;  /* 0x0000000000007919 */ /* 0x000e2e0000002100 */
[----:B------:R-:W0:Y:S01]  /*0020*/  S2UR UR6, SR_CTAID.X ;  /* 0x00000000000679c3 */ /* 0x000e220000002500 */
[----:B------:R-:W1:Y:S07]  /*0030*/  LDCU.64 UR4, c[0x0][0x358] ;  /* 0x00006b00ff0477ac */ /* 0x000e6e0008000a00 */
[----:B------:R-:W0:Y:S08]  /*0040*/  LDC R5, c[0x0][0x360] ;  /* 0x0000d800ff057b82 */ /* 0x000e300000000800 */
[----:B------:R-:W2:Y:S01]  /*0050*/  LDC.64 R2, c[0x0][0x380] ;  /* 0x0000e000ff027b82 */ /* 0x000ea20000000a00 */
[----:B0-----:R-:W-:-:S04]  /*0060*/  IMAD R5, R5, UR6, R0 ;  /* 0x0000000605057c24 */ /* 0x001fc8000f8e0200 */
[----:B--2---:R-:W-:-:S05]  /*0070*/  IMAD.WIDE R2, R5, 0xc, R2 ;  /* 0x0000000c05027825 */ /* 0x004fca00078e0202 */
[----:B-1----:R-:W-:Y:S04]  /*0080*/  STG.E desc[UR4][R2.64], RZ ;  /* 0x000000ff02007986 */ /* 0x002fe8000c101904 */
[----:B------:R-:W-:Y:S04]  /*0090*/  STG.E desc[UR4][R2.64+0x4], RZ ;  /* 0x000004ff02007986 */ /* 0x000fe8000c101904 */
[----:B------:R-:W-:Y:S01]  /*00a0*/  STG.E desc[UR4][R2.64+0x8], RZ ;  /* 0x000008ff02007986 */ /* 0x000fe2000c101904 */
[----:B------:R-:W-:Y:S05]  /*00b0*/  EXIT ;  /* 0x000000000000794d */ /* 0x000fea0003800000 */
.L_x_79:
        /* <DEDUP_REMOVED lines=12> */
.L_x_87:


//--------------------- .text._Z30device_reset_centroid_positionP8CentroidP5PointPi --------------------------
	.section	.text._Z30device_reset_centroid_positionP8CentroidP5PointPi,"ax",@progbits
	.align	128
        .global         _Z30device_reset_centroid_positionP8CentroidP5PointPi
        .type           _Z30device_reset_centroid_positionP8CentroidP5PointPi,@function
        .size           _Z30device_reset_centroid_positionP8CentroidP5PointPi,(.L_x_88 - _Z30device_reset_centroid_positionP8CentroidP5PointPi)
        .other          _Z30device_reset_centroid_positionP8CentroidP5PointPi,@"STO_CUDA_ENTRY STV_DEFAULT"
_Z30device_reset_centroid_positionP8CentroidP5PointPi:
.text._Z30device_reset_centroid_positionP8CentroidP5PointPi:
[----:B------:R-:W-:Y:S01]  /*0000*/  LDC R1, c[0x0][0x37c] ;  /* 0x0000df00ff017b82 */ /* 0x000fe20000000800 */
[----:B------:R-:W0:Y:S07]  /*0010*/  S2R R0, SR_TID.X ;  /* 0x0000000000007919 */ /* 0x000e2e0000002100 */
[----:B------:R-:W0:Y:S01]  /*0020*/  S2UR UR6, SR_CTAID.X ;  /* 0x00000000000679c3 */ /* 0x000e220000002500 */
[----:B------:R-:W1:Y:S07]  /*0030*/  LDCU.64 UR4, c[0x0][0x358] ;  /* 0x00006b00ff0477ac */ /* 0x000e6e0008000a00 */
[----:B------:R-:W-:Y:S08]  /*0040*/  BAR.SYNC.DEFER_BLOCKING 0x0 ;  /* 0x0000000000007b1d */ /* 0x000ff00000010000 */
[----:B------:R-:W0:Y:S08]  /*0050*/  LDC R11, c[0x0][0x360] ;  /* 0x0000d800ff0b7b82 */ /* 0x000e300000000800 */
[----:B------:R-:W2:Y:S08]  /*0060*/  LDC.64 R2, c[0x0][0x380] ;  /* 0x0000e000ff027b82 */ /* 0x000eb00000000a00 */
[----:B------:R-:W3:Y:S01]  /*0070*/  LDC.64 R4, c[0x0][0x390] ;  /* 0x0000e400ff047b82 */ /* 0x000ee20000000a00 */
[----:B0-----:R-:W-:-:S04]  /*0080*/  IMAD R11, R11, UR6, R0 ;  /* 0x000000060b0b7c24 */ /* 0x001fc8000f8e0200 */
[----:B--2---:R-:W-:-:S05]  /*0090*/  IMAD.WIDE R2, R11, 0xc, R2 ;  /* 0x0000000c0b027825 */ /* 0x004fca00078e0202 */
[----:B-1----:R0:W-:Y:S04]  /*00a0*/  STG.E desc[UR4][R2.64], RZ ;  /* 0x000000ff02007986 */ /* 0x0021e8000c101904 */
[----:B------:R0:W-:Y:S04]  /*00b0*/  STG.E desc[UR4][R2.64+0x4], RZ ;  /* 0x000004ff02007986 */ /* 0x0001e8000c101904 */
[----:B------:R0:W-:Y:S04]  /*00c0*/  STG.E desc[UR4][R2.64+0x8], RZ ;  /* 0x000008ff02007986 */ /* 0x0001e8000c101904 */
[----:B---3--:R-:W2:Y:S02]  /*00d0*/  LDG.E R0, desc[UR4][R4.64] ;  /* 0x0000000404007981 */ /* 0x008ea4000c1e1900 */
[----:B--2---:R-:W-:-:S13]  /*00e0*/  ISETP.GE.AND P0, PT, R0, 0x1, PT ;  /* 0x000000010000780c */ /* 0x004fda0003f06270 */
[----:B0-----:R-:W-:Y:S05]  /*00f0*/  @!P0 EXIT ;  /* 0x000000000000894d */ /* 0x001fea0003800000 */
[----:B------:R-:W0:Y:S01]  /*0100*/  LDC.64 R4, c[0x0][0x388] ;  /* 0x0000e200ff047b82 */ /* 0x000e220000000a00 */
[----:B------:R-:W-:Y:S01]  /*0110*/  HFMA2 R13, -RZ, RZ, 0, 0 ;  /* 0x00000000ff0d7431 */ /* 0x000fe200000001ff */
[----:B------:R-:W-:Y:S01]  /*0120*/  MOV R15, RZ ;  /* 0x000000ff000f7202 */ /* 0x000fe20000000f00 */
[----:B------:R-:W-:Y:S02]  /*0130*/  HFMA2 R17, -RZ, RZ, 0, 0 ;  /* 0x00000000ff117431 */ /* 0x000fe400000001ff */
[----:B------:R-:W-:-:S07]  /*0140*/  IMAD.MOV.U32 R19, RZ, RZ, RZ ;  /* 0x000000ffff137224 */ /* 0x000fce00078e00ff */
.L_x_82:
[----:B0-----:R-:W-:-:S05]  /*0150*/  IMAD.WIDE.U32 R6, R19, 0xc, R4 ;  /* 0x0000000c13067825 */ /* 0x001fca00078e0004 */
[----:B-1----:R-:W2:Y:S01]  /*0160*/  LDG.E R8, desc[UR4][R6.64+0x8] ;  /* 0x0000080406087981 */ /* 0x002ea2000c1e1900 */
[----:B------:R-:W-:Y:S01]  /*0170*/  BSSY.RECONVERGENT B0, `(.L_x_80) ;  /* 0x000000e000007945 */ /* 0x000fe20003800200 */
[----:B------:R-:W-:Y:S02]  /*0180*/  IADD3 R19, PT, PT, R19, 0x1, RZ ;  /* 0x0000000113137810 */ /* 0x000fe40007ffe0ff */
[----:B--2---:R-:W-:-:S13]  /*0190*/  ISETP.NE.AND P0, PT, R11, R8, PT ;  /* 0x000000080b00720c */ /* 0x004fda0003f05270 */
[----:B------:R-:W-:Y:S05]  /*01a0*/  @P0 BRA `(.L_x_81) ;  /* 0x0000000000280947 */ /* 0x000fea0003800000 */
[----:B------:R-:W2:Y:S01]  /*01b0*/  LDG.E R0, desc[UR4][R6.64] ;  /* 0x0000000406007981 */ /* 0x000ea2000c1e1900 */
[----:B------:R-:W0:Y:S01]  /*01c0*/  LDC.64 R8, c[0x0][0x390] ;  /* 0x0000e400ff087b82 */ /* 0x000e220000000a00 */
[----:B--2---:R-:W-:-:S05]  /*01d0*/  FADD R17, R17, R0 ;  /* 0x0000000011117221 */ /* 0x004fca0000000000 */
[----:B------:R1:W-:Y:S04]  /*01e0*/  STG.E desc[UR4][R2.64], R17 ;  /* 0x0000001102007986 */ /* 0x0003e8000c101904 */
[----:B------:R-:W2:Y:S01]  /*01f0*/  LDG.E R0, desc[UR4][R6.64+0x4] ;  /* 0x0000040406007981 */ /* 0x000ea2000c1e1900 */
[----:B------:R-:W-:-:S05]  /*0200*/  VIADD R15, R15, 0x1 ;  /* 0x000000010f0f7836 */ /* 0x000fca0000000000 */
[----:B------:R1:W-:Y:S01]  /*0210*/  STG.E desc[UR4][R2.64+0x8], R15 ;  /* 0x0000080f02007986 */ /* 0x0003e2000c101904 */
[----:B--2---:R-:W-:-:S05]  /*0220*/  FADD R13, R13, R0 ;  /* 0x000000000d0d7221 */ /* 0x004fca0000000000 */
[----:B------:R1:W-:Y:S04]  /*0230*/  STG.E desc[UR4][R2.64+0x4], R13 ;  /* 0x0000040d02007986 */ /* 0x0003e8000c101904 */
[----:B0-----:R1:W5:Y:S02]  /*0240*/  LDG.E R0, desc[UR4][R8.64] ;  /* 0x0000000408007981 */ /* 0x001364000c1e1900 */
.L_x_81:
[----:B------:R-:W-:Y:S05]  /*0250*/  BSYNC.RECONVERGENT B0 ;  /* 0x0000000000007941 */ /* 0x000fea0003800200 */
.L_x_80:
[----:B-----5:R-:W-:-:S13]  /*0260*/  ISETP.GE.AND P0, PT, R19, R0, PT ;  /* 0x000000001300720c */ /* 0x020fda0003f06270 */
[----:B------:R-:W-:Y:S05]  /*0270*/  @!P0 BRA `(.L_x_82) ;  /* 0xfffffffc00b48947 */ /* 0x000fea000383ffff */
[----:B------:R-:W-:Y:S05]  /*0280*/  EXIT ;  /* 0x000000000000794d */ /* 0x000fea0003800000 */
.L_x_83:
        /* <DEDUP_REMOVED lines=15> */
.L_x_88:


//--------------------- .nv.shared._Z22device_reassign_pointsP5PointP8CentroidPiS3_S3_ --------------------------
	.section	.nv.shared._Z22device_reassign_pointsP5PointP8CentroidPiS3_S3_,"aw",@nobits
	.sectionflags	@""
	.align	16
	.zero		1024


//--------------------- .nv.shared.reserved.0     --------------------------
	.section	.nv.shared.reserved.0,"aw",@nobits
	.weak		__nv_reservedSMEM_offset_0_alias
	.size		__nv_reservedSMEM_offset_0_alias, 0, 64
	.other		__nv_reservedSMEM_offset_0_alias,@"STO_CUDA_RESERVED_SHARED STV_DEFAULT"
__nv_reservedSMEM_offset_0_alias:
	.zero		0
	.zero		64


//--------------------- .nv.shared._Z33device_compute_centroid_positionsP5PointP8CentroidPiS3_ --------------------------
	.section	.nv.shared._Z33device_compute_centroid_positionsP5PointP8CentroidPiS3_,"aw",@nobits
	.sectionflags	@""
	.align	16
	.zero		1024


//--------------------- .nv.shared._Z25device_reset_centroid_posP8Centroid --------------------------
	.section	.nv.shared._Z25device_reset_centroid_posP8Centroid,"aw",@nobits
	.sectionflags	@""
	.align	16
	.zero		1024


//--------------------- .nv.shared._Z30device_reset_centroid_positionP8CentroidP5PointPi --------------------------
	.section	.nv.shared._Z30device_reset_centroid_positionP8CentroidP5PointPi,"aw",@nobits
	.sectionflags	@""
	.align	16
	.zero		1024


//--------------------- .nv.constant0._Z22device_reassign_pointsP5PointP8CentroidPiS3_S3_ --------------------------
	.section	.nv.constant0._Z22device_reassign_pointsP5PointP8CentroidPiS3_S3_,"a",@progbits
	.sectionflags	@""
	.align	4
.nv.constant0._Z22device_reassign_pointsP5PointP8CentroidPiS3_S3_:
	.zero		936


//--------------------- .nv.constant0._Z33device_compute_centroid_positionsP5PointP8CentroidPiS3_ --------------------------
	.section	.nv.constant0._Z33device_compute_centroid_positionsP5PointP8CentroidPiS3_,"a",@progbits
	.sectionflags	@""
	.align	4
.nv.constant0._Z33device_compute_centroid_positionsP5PointP8CentroidPiS3_:
	.zero		928


//--------------------- .nv.constant0._Z25device_reset_centroid_posP8Centroid --------------------------
	.section	.nv.constant0._Z25device_reset_centroid_posP8Centroid,"a",@progbits
	.sectionflags	@""
	.align	4
.nv.constant0._Z25device_reset_centroid_posP8Centroid:
	.zero		904


//--------------------- .nv.constant0._Z30device_reset_centroid_positionP8CentroidP5PointPi --------------------------
	.section	.nv.constant0._Z30device_reset_centroid_positionP8CentroidP5PointPi,"a",@progbits
	.sectionflags	@""
	.align	4
.nv.constant0._Z30device_reset_centroid_positionP8CentroidP5PointPi:
	.zero		920


//--------------------- SYMBOLS --------------------------

	.type		.nv.reservedSmem.offset0,@object
	.size		.nv.reservedSmem.offset0,0x4
	.type		.nv.reservedSmem.cap,@object
	.size		.nv.reservedSmem.cap,0x4
